//
// Generated by NVIDIA NVVM Compiler
//
// Compiler Build ID: CL-36424714
// Cuda compilation tools, release 13.0, V13.0.88
// Based on NVVM 20.0.0
//

.version 9.0
.target sm_100
.address_size 64

	// .globl	_Z8run_stepiiP7double4S0_
.func  (.param .align 16 .b8 func_retval0[16]) __internal_trig_reduction_slowpathd
(
	.param .b64 __internal_trig_reduction_slowpathd_param_0
)
;
.const .align 4 .u32 dn_steps = 200000;
.const .align 8 .f64 ddt = 0d404E000000000000;
.const .align 8 .f64 deps = 0d3F50624DD2F1A9FC;
.const .align 8 .f64 dG = 0d3DD25868F4DEAE16;
.const .align 8 .f64 dplanet_radius = 0d416312D000000000;
.const .align 8 .f64 dmissile_speed = 0d412E848000000000;
// _ZZ8run_stepiiP7double4S0_E1r has been demoted
// _ZZ9run_step2iiP7double4S0_PiE1r has been demoted
// _ZZ9run_step3iiP7double4S0_PiE1r has been demoted
.global .align 8 .b8 __cudart_i2opi_d[144] = {8, 93, 141, 31, 177, 95, 251, 107, 234, 146, 82, 138, 247, 57, 7, 61, 123, 241, 229, 235, 199, 186, 39, 117, 45, 234, 95, 158, 102, 63, 70, 79, 183, 9, 203, 39, 207, 126, 54, 109, 31, 109, 10, 90, 139, 17, 47, 239, 15, 152, 5, 222, 255, 151, 248, 31, 59, 40, 249, 189, 139, 95, 132, 156, 244, 57, 83, 131, 57, 214, 145, 57, 65, 126, 95, 180, 38, 112, 156, 233, 132, 68, 187, 46, 245, 53, 130, 232, 62, 167, 41, 177, 28, 235, 29, 254, 28, 146, 209, 9, 234, 46, 73, 6, 224, 210, 77, 66, 58, 110, 36, 183, 97, 197, 187, 222, 171, 99, 81, 254, 65, 144, 67, 60, 153, 149, 98, 219, 192, 221, 52, 245, 209, 87, 39, 252, 41, 21, 68, 78, 110, 131, 249, 162};
.global .align 16 .b8 __cudart_sin_cos_coeffs[128] = {70, 210, 176, 44, 241, 229, 90, 190, 146, 227, 172, 105, 227, 29, 199, 62, 161, 98, 219, 25, 160, 1, 42, 191, 24, 8, 17, 17, 17, 17, 129, 63, 84, 85, 85, 85, 85, 85, 197, 191, 0, 0, 0, 0, 0, 0, 0, 0, 0, 0, 0, 0, 0, 0, 0, 0, 100, 129, 253, 32, 131, 255, 168, 189, 40, 133, 239, 193, 167, 238, 33, 62, 217, 230, 6, 142, 79, 126, 146, 190, 233, 188, 221, 25, 160, 1, 250, 62, 71, 93, 193, 22, 108, 193, 86, 191, 81, 85, 85, 85, 85, 85, 165, 63, 0, 0, 0, 0, 0, 0, 224, 191, 0, 0, 0, 0, 0, 0, 240, 63};

.visible .entry _Z8run_stepiiP7double4S0_(
	.param .u32 _Z8run_stepiiP7double4S0__param_0,
	.param .u32 _Z8run_stepiiP7double4S0__param_1,
	.param .u64 .ptr .align 1 _Z8run_stepiiP7double4S0__param_2,
	.param .u64 .ptr .align 1 _Z8run_stepiiP7double4S0__param_3
)
{
	.reg .pred 	%p<18>;
	.reg .b32 	%r<22>;
	.reg .b64 	%rd<16>;
	.reg .b64 	%fd<158>;
	// demoted variable
	.shared .align 16 .b8 _ZZ8run_stepiiP7double4S0_E1r[4096];
	ld.param.u32 	%r9, [_Z8run_stepiiP7double4S0__param_0];
	ld.param.u32 	%r10, [_Z8run_stepiiP7double4S0__param_1];
	ld.param.u64 	%rd3, [_Z8run_stepiiP7double4S0__param_2];
	ld.param.u64 	%rd4, [_Z8run_stepiiP7double4S0__param_3];
	cvta.to.global.u64 	%rd1, %rd4;
	cvta.to.global.u64 	%rd2, %rd3;
	mov.u32 	%r1, %ctaid.x;
	mov.u32 	%r2, %tid.x;
	max.u32 	%r11, %r1, %r2;
	setp.ge.u32 	%p2, %r11, %r10;
	@%p2 bra 	$L__BB0_24;
	setp.ge.s32 	%p3, %r2, %r10;
	mov.f64 	%fd155, 0d0000000000000000;
	mov.f64 	%fd156, %fd155;
	mov.f64 	%fd157, %fd155;
	@%p3 bra 	$L__BB0_8;
	mul.wide.u32 	%rd5, %r1, 32;
	add.s64 	%rd6, %rd2, %rd5;
	ld.global.v2.f64 	{%fd5, %fd4}, [%rd6];
	ld.global.f64 	%fd1, [%rd6+16];
	cvt.rn.f64.s32 	%fd25, %r9;
	ld.const.f64 	%fd26, [ddt];
	mul.f64 	%fd27, %fd26, %fd25;
	div.rn.f64 	%fd2, %fd27, 0d40B7700000000000;
	abs.f64 	%fd28, %fd2;
	setp.eq.f64 	%p4, %fd28, 0d7FF0000000000000;
	mul.f64 	%fd29, %fd2, 0d3FE45F306DC9C883;
	cvt.rni.s32.f64 	%r12, %fd29;
	cvt.rn.f64.s32 	%fd30, %r12;
	fma.rn.f64 	%fd31, %fd30, 0dBFF921FB54442D18, %fd2;
	fma.rn.f64 	%fd32, %fd30, 0dBC91A62633145C00, %fd31;
	fma.rn.f64 	%fd33, %fd30, 0dB97B839A252049C0, %fd32;
	setp.ltu.f64 	%p5, %fd28, 0d41E0000000000000;
	mov.f64 	%fd157, 0d0000000000000000;
	mul.rn.f64 	%fd34, %fd2, %fd157;
	or.pred  	%p1, %p4, %p5;
	selp.f64 	%fd3, %fd34, %fd33, %p4;
	selp.b32 	%r3, 0, %r12, %p4;
	mov.u64 	%rd12, __cudart_sin_cos_coeffs;
	ld.const.f64 	%fd69, [dG];
	mov.u32 	%r20, %r2;
	mov.f64 	%fd156, %fd157;
	mov.f64 	%fd155, %fd157;
$L__BB0_3:
	mul.wide.s32 	%rd7, %r20, 32;
	add.s64 	%rd8, %rd2, %rd7;
	ld.global.v2.f64 	{%fd10, %fd9}, [%rd8];
	ld.global.v2.f64 	{%fd11, %fd154}, [%rd8+16];
	add.s64 	%rd9, %rd1, %rd7;
	ld.global.f64 	%fd35, [%rd9+24];
	setp.neu.f64 	%p6, %fd35, 0d4018000000000000;
	@%p6 bra 	$L__BB0_7;
	mov.f64 	%fd153, %fd3;
	mov.u32 	%r21, %r3;
	@%p1 bra 	$L__BB0_6;
	{ // callseq 0, 0
	.param .b64 param0;
	st.param.f64 	[param0], %fd2;
	.param .align 16 .b8 retval0[16];
	call.uni (retval0), 
	__internal_trig_reduction_slowpathd, 
	(
	param0
	);
	ld.param.f64 	%fd153, [retval0];
	ld.param.b32 	%r21, [retval0+8];
	} // callseq 0
$L__BB0_6:
	shl.b32 	%r14, %r21, 6;
	cvt.u64.u32 	%rd10, %r14;
	and.b64  	%rd11, %rd10, 64;
	add.s64 	%rd13, %rd12, %rd11;
	mul.rn.f64 	%fd37, %fd153, %fd153;
	and.b32  	%r15, %r21, 1;
	setp.eq.b32 	%p7, %r15, 1;
	selp.f64 	%fd38, 0dBDA8FF8320FD8164, 0d3DE5DB65F9785EBA, %p7;
	ld.global.nc.v2.f64 	{%fd39, %fd40}, [%rd13];
	fma.rn.f64 	%fd41, %fd38, %fd37, %fd39;
	fma.rn.f64 	%fd42, %fd41, %fd37, %fd40;
	ld.global.nc.v2.f64 	{%fd43, %fd44}, [%rd13+16];
	fma.rn.f64 	%fd45, %fd42, %fd37, %fd43;
	fma.rn.f64 	%fd46, %fd45, %fd37, %fd44;
	ld.global.nc.v2.f64 	{%fd47, %fd48}, [%rd13+32];
	fma.rn.f64 	%fd49, %fd46, %fd37, %fd47;
	fma.rn.f64 	%fd50, %fd49, %fd37, %fd48;
	fma.rn.f64 	%fd51, %fd50, %fd153, %fd153;
	fma.rn.f64 	%fd52, %fd50, %fd37, 0d3FF0000000000000;
	selp.f64 	%fd53, %fd52, %fd51, %p7;
	and.b32  	%r16, %r21, 2;
	setp.eq.s32 	%p8, %r16, 0;
	mov.f64 	%fd54, 0d0000000000000000;
	sub.f64 	%fd55, %fd54, %fd53;
	selp.f64 	%fd56, %fd53, %fd55, %p8;
	abs.f64 	%fd57, %fd56;
	mul.f64 	%fd58, %fd154, 0d3FE0000000000000;
	fma.rn.f64 	%fd154, %fd58, %fd57, %fd154;
$L__BB0_7:
	sub.f64 	%fd59, %fd10, %fd5;
	sub.f64 	%fd60, %fd9, %fd4;
	sub.f64 	%fd61, %fd11, %fd1;
	mul.f64 	%fd62, %fd60, %fd60;
	fma.rn.f64 	%fd63, %fd59, %fd59, %fd62;
	fma.rn.f64 	%fd64, %fd61, %fd61, %fd63;
	add.f64 	%fd65, %fd64, 0d3EB0C6F7A0B5ED8D;
	mul.f64 	%fd66, %fd65, %fd65;
	mul.f64 	%fd67, %fd65, %fd66;
	sqrt.rn.f64 	%fd68, %fd67;
	mul.f64 	%fd70, %fd154, %fd69;
	mul.f64 	%fd71, %fd59, %fd70;
	div.rn.f64 	%fd72, %fd71, %fd68;
	add.f64 	%fd157, %fd157, %fd72;
	mul.f64 	%fd73, %fd60, %fd70;
	div.rn.f64 	%fd74, %fd73, %fd68;
	add.f64 	%fd156, %fd156, %fd74;
	mul.f64 	%fd75, %fd61, %fd70;
	div.rn.f64 	%fd76, %fd75, %fd68;
	add.f64 	%fd155, %fd155, %fd76;
	mov.u32 	%r17, %ntid.x;
	add.s32 	%r20, %r20, %r17;
	setp.lt.s32 	%p9, %r20, %r10;
	@%p9 bra 	$L__BB0_3;
$L__BB0_8:
	shl.b32 	%r18, %r2, 5;
	mov.u32 	%r19, _ZZ8run_stepiiP7double4S0_E1r;
	add.s32 	%r8, %r19, %r18;
	st.shared.v2.f64 	[%r8], {%fd157, %fd156};
	st.shared.f64 	[%r8+16], %fd155;
	bar.sync 	0;
	setp.gt.u32 	%p10, %r2, 63;
	@%p10 bra 	$L__BB0_10;
	ld.shared.v2.f64 	{%fd77, %fd78}, [%r8+2048];
	ld.shared.v2.f64 	{%fd79, %fd80}, [%r8];
	add.f64 	%fd81, %fd77, %fd79;
	add.f64 	%fd82, %fd78, %fd80;
	st.shared.v2.f64 	[%r8], {%fd81, %fd82};
	ld.shared.f64 	%fd83, [%r8+2064];
	ld.shared.f64 	%fd84, [%r8+16];
	add.f64 	%fd85, %fd83, %fd84;
	st.shared.f64 	[%r8+16], %fd85;
$L__BB0_10:
	bar.sync 	0;
	setp.gt.u32 	%p11, %r2, 31;
	@%p11 bra 	$L__BB0_12;
	ld.shared.v2.f64 	{%fd86, %fd87}, [%r8+1024];
	ld.shared.v2.f64 	{%fd88, %fd89}, [%r8];
	add.f64 	%fd90, %fd86, %fd88;
	add.f64 	%fd91, %fd87, %fd89;
	st.shared.v2.f64 	[%r8], {%fd90, %fd91};
	ld.shared.f64 	%fd92, [%r8+1040];
	ld.shared.f64 	%fd93, [%r8+16];
	add.f64 	%fd94, %fd92, %fd93;
	st.shared.f64 	[%r8+16], %fd94;
$L__BB0_12:
	bar.sync 	0;
	setp.gt.u32 	%p12, %r2, 15;
	@%p12 bra 	$L__BB0_14;
	ld.shared.v2.f64 	{%fd95, %fd96}, [%r8+512];
	ld.shared.v2.f64 	{%fd97, %fd98}, [%r8];
	add.f64 	%fd99, %fd95, %fd97;
	add.f64 	%fd100, %fd96, %fd98;
	st.shared.v2.f64 	[%r8], {%fd99, %fd100};
	ld.shared.f64 	%fd101, [%r8+528];
	ld.shared.f64 	%fd102, [%r8+16];
	add.f64 	%fd103, %fd101, %fd102;
	st.shared.f64 	[%r8+16], %fd103;
$L__BB0_14:
	bar.sync 	0;
	setp.gt.u32 	%p13, %r2, 7;
	@%p13 bra 	$L__BB0_16;
	ld.shared.v2.f64 	{%fd104, %fd105}, [%r8+256];
	ld.shared.v2.f64 	{%fd106, %fd107}, [%r8];
	add.f64 	%fd108, %fd104, %fd106;
	add.f64 	%fd109, %fd105, %fd107;
	st.shared.v2.f64 	[%r8], {%fd108, %fd109};
	ld.shared.f64 	%fd110, [%r8+272];
	ld.shared.f64 	%fd111, [%r8+16];
	add.f64 	%fd112, %fd110, %fd111;
	st.shared.f64 	[%r8+16], %fd112;
$L__BB0_16:
	bar.sync 	0;
	setp.gt.u32 	%p14, %r2, 3;
	@%p14 bra 	$L__BB0_18;
	ld.shared.v2.f64 	{%fd113, %fd114}, [%r8+128];
	ld.shared.v2.f64 	{%fd115, %fd116}, [%r8];
	add.f64 	%fd117, %fd113, %fd115;
	add.f64 	%fd118, %fd114, %fd116;
	st.shared.v2.f64 	[%r8], {%fd117, %fd118};
	ld.shared.f64 	%fd119, [%r8+144];
	ld.shared.f64 	%fd120, [%r8+16];
	add.f64 	%fd121, %fd119, %fd120;
	st.shared.f64 	[%r8+16], %fd121;
$L__BB0_18:
	bar.sync 	0;
	setp.gt.u32 	%p15, %r2, 1;
	@%p15 bra 	$L__BB0_20;
	ld.shared.v2.f64 	{%fd122, %fd123}, [%r8+64];
	ld.shared.v2.f64 	{%fd124, %fd125}, [%r8];
	add.f64 	%fd126, %fd122, %fd124;
	add.f64 	%fd127, %fd123, %fd125;
	st.shared.v2.f64 	[%r8], {%fd126, %fd127};
	ld.shared.f64 	%fd128, [%r8+80];
	ld.shared.f64 	%fd129, [%r8+16];
	add.f64 	%fd130, %fd128, %fd129;
	st.shared.f64 	[%r8+16], %fd130;
$L__BB0_20:
	bar.sync 	0;
	setp.ne.s32 	%p16, %r2, 0;
	@%p16 bra 	$L__BB0_22;
	ld.shared.v2.f64 	{%fd131, %fd132}, [_ZZ8run_stepiiP7double4S0_E1r+32];
	ld.shared.v2.f64 	{%fd133, %fd134}, [%r8];
	add.f64 	%fd135, %fd131, %fd133;
	add.f64 	%fd136, %fd132, %fd134;
	st.shared.v2.f64 	[%r8], {%fd135, %fd136};
	ld.shared.f64 	%fd137, [_ZZ8run_stepiiP7double4S0_E1r+48];
	ld.shared.f64 	%fd138, [%r8+16];
	add.f64 	%fd139, %fd137, %fd138;
	st.shared.f64 	[%r8+16], %fd139;
$L__BB0_22:
	setp.ne.s32 	%p17, %r2, 0;
	bar.sync 	0;
	@%p17 bra 	$L__BB0_24;
	ld.shared.v2.f64 	{%fd140, %fd141}, [_ZZ8run_stepiiP7double4S0_E1r];
	ld.const.f64 	%fd142, [ddt];
	mul.wide.u32 	%rd14, %r1, 32;
	add.s64 	%rd15, %rd1, %rd14;
	ld.global.v2.f64 	{%fd143, %fd144}, [%rd15];
	fma.rn.f64 	%fd145, %fd140, %fd142, %fd143;
	fma.rn.f64 	%fd146, %fd141, %fd142, %fd144;
	st.global.v2.f64 	[%rd15], {%fd145, %fd146};
	ld.shared.f64 	%fd147, [_ZZ8run_stepiiP7double4S0_E1r+16];
	ld.global.f64 	%fd148, [%rd15+16];
	fma.rn.f64 	%fd149, %fd147, %fd142, %fd148;
	st.global.f64 	[%rd15+16], %fd149;
$L__BB0_24:
	ret;

}
	// .globl	_Z9run_step2iiP7double4S0_Pi
.visible .entry _Z9run_step2iiP7double4S0_Pi(
	.param .u32 _Z9run_step2iiP7double4S0_Pi_param_0,
	.param .u32 _Z9run_step2iiP7double4S0_Pi_param_1,
	.param .u64 .ptr .align 1 _Z9run_step2iiP7double4S0_Pi_param_2,
	.param .u64 .ptr .align 1 _Z9run_step2iiP7double4S0_Pi_param_3,
	.param .u64 .ptr .align 1 _Z9run_step2iiP7double4S0_Pi_param_4
)
{
	.reg .pred 	%p<19>;
	.reg .b32 	%r<23>;
	.reg .b64 	%rd<18>;
	.reg .b64 	%fd<158>;
	// demoted variable
	.shared .align 16 .b8 _ZZ9run_step2iiP7double4S0_PiE1r[4096];
	ld.param.u32 	%r9, [_Z9run_step2iiP7double4S0_Pi_param_0];
	ld.param.u32 	%r10, [_Z9run_step2iiP7double4S0_Pi_param_1];
	ld.param.u64 	%rd3, [_Z9run_step2iiP7double4S0_Pi_param_2];
	ld.param.u64 	%rd4, [_Z9run_step2iiP7double4S0_Pi_param_3];
	ld.param.u64 	%rd5, [_Z9run_step2iiP7double4S0_Pi_param_4];
	cvta.to.global.u64 	%rd1, %rd4;
	cvta.to.global.u64 	%rd2, %rd3;
	cvta.to.global.u64 	%rd6, %rd5;
	ld.global.u32 	%r11, [%rd6];
	setp.ne.s32 	%p2, %r11, -2;
	@%p2 bra 	$L__BB1_25;
	mov.u32 	%r1, %ctaid.x;
	mov.u32 	%r2, %tid.x;
	max.u32 	%r12, %r1, %r2;
	setp.ge.u32 	%p3, %r12, %r10;
	@%p3 bra 	$L__BB1_25;
	setp.ge.s32 	%p4, %r2, %r10;
	mov.f64 	%fd155, 0d0000000000000000;
	mov.f64 	%fd156, %fd155;
	mov.f64 	%fd157, %fd155;
	@%p4 bra 	$L__BB1_9;
	mul.wide.u32 	%rd7, %r1, 32;
	add.s64 	%rd8, %rd2, %rd7;
	ld.global.v2.f64 	{%fd5, %fd4}, [%rd8];
	ld.global.f64 	%fd1, [%rd8+16];
	cvt.rn.f64.s32 	%fd25, %r9;
	ld.const.f64 	%fd26, [ddt];
	mul.f64 	%fd27, %fd26, %fd25;
	div.rn.f64 	%fd2, %fd27, 0d40B7700000000000;
	abs.f64 	%fd28, %fd2;
	setp.eq.f64 	%p5, %fd28, 0d7FF0000000000000;
	mul.f64 	%fd29, %fd2, 0d3FE45F306DC9C883;
	cvt.rni.s32.f64 	%r13, %fd29;
	cvt.rn.f64.s32 	%fd30, %r13;
	fma.rn.f64 	%fd31, %fd30, 0dBFF921FB54442D18, %fd2;
	fma.rn.f64 	%fd32, %fd30, 0dBC91A62633145C00, %fd31;
	fma.rn.f64 	%fd33, %fd30, 0dB97B839A252049C0, %fd32;
	setp.ltu.f64 	%p6, %fd28, 0d41E0000000000000;
	mov.f64 	%fd157, 0d0000000000000000;
	mul.rn.f64 	%fd34, %fd2, %fd157;
	or.pred  	%p1, %p5, %p6;
	selp.f64 	%fd3, %fd34, %fd33, %p5;
	selp.b32 	%r3, 0, %r13, %p5;
	mov.u64 	%rd14, __cudart_sin_cos_coeffs;
	ld.const.f64 	%fd69, [dG];
	mov.u32 	%r21, %r2;
	mov.f64 	%fd156, %fd157;
	mov.f64 	%fd155, %fd157;
$L__BB1_4:
	mul.wide.s32 	%rd9, %r21, 32;
	add.s64 	%rd10, %rd2, %rd9;
	ld.global.v2.f64 	{%fd10, %fd9}, [%rd10];
	ld.global.v2.f64 	{%fd11, %fd154}, [%rd10+16];
	add.s64 	%rd11, %rd1, %rd9;
	ld.global.f64 	%fd35, [%rd11+24];
	setp.neu.f64 	%p7, %fd35, 0d4018000000000000;
	@%p7 bra 	$L__BB1_8;
	mov.f64 	%fd153, %fd3;
	mov.u32 	%r22, %r3;
	@%p1 bra 	$L__BB1_7;
	{ // callseq 1, 0
	.param .b64 param0;
	st.param.f64 	[param0], %fd2;
	.param .align 16 .b8 retval0[16];
	call.uni (retval0), 
	__internal_trig_reduction_slowpathd, 
	(
	param0
	);
	ld.param.f64 	%fd153, [retval0];
	ld.param.b32 	%r22, [retval0+8];
	} // callseq 1
$L__BB1_7:
	shl.b32 	%r15, %r22, 6;
	cvt.u64.u32 	%rd12, %r15;
	and.b64  	%rd13, %rd12, 64;
	add.s64 	%rd15, %rd14, %rd13;
	mul.rn.f64 	%fd37, %fd153, %fd153;
	and.b32  	%r16, %r22, 1;
	setp.eq.b32 	%p8, %r16, 1;
	selp.f64 	%fd38, 0dBDA8FF8320FD8164, 0d3DE5DB65F9785EBA, %p8;
	ld.global.nc.v2.f64 	{%fd39, %fd40}, [%rd15];
	fma.rn.f64 	%fd41, %fd38, %fd37, %fd39;
	fma.rn.f64 	%fd42, %fd41, %fd37, %fd40;
	ld.global.nc.v2.f64 	{%fd43, %fd44}, [%rd15+16];
	fma.rn.f64 	%fd45, %fd42, %fd37, %fd43;
	fma.rn.f64 	%fd46, %fd45, %fd37, %fd44;
	ld.global.nc.v2.f64 	{%fd47, %fd48}, [%rd15+32];
	fma.rn.f64 	%fd49, %fd46, %fd37, %fd47;
	fma.rn.f64 	%fd50, %fd49, %fd37, %fd48;
	fma.rn.f64 	%fd51, %fd50, %fd153, %fd153;
	fma.rn.f64 	%fd52, %fd50, %fd37, 0d3FF0000000000000;
	selp.f64 	%fd53, %fd52, %fd51, %p8;
	and.b32  	%r17, %r22, 2;
	setp.eq.s32 	%p9, %r17, 0;
	mov.f64 	%fd54, 0d0000000000000000;
	sub.f64 	%fd55, %fd54, %fd53;
	selp.f64 	%fd56, %fd53, %fd55, %p9;
	abs.f64 	%fd57, %fd56;
	mul.f64 	%fd58, %fd154, 0d3FE0000000000000;
	fma.rn.f64 	%fd154, %fd58, %fd57, %fd154;
$L__BB1_8:
	sub.f64 	%fd59, %fd10, %fd5;
	sub.f64 	%fd60, %fd9, %fd4;
	sub.f64 	%fd61, %fd11, %fd1;
	mul.f64 	%fd62, %fd60, %fd60;
	fma.rn.f64 	%fd63, %fd59, %fd59, %fd62;
	fma.rn.f64 	%fd64, %fd61, %fd61, %fd63;
	add.f64 	%fd65, %fd64, 0d3EB0C6F7A0B5ED8D;
	mul.f64 	%fd66, %fd65, %fd65;
	mul.f64 	%fd67, %fd65, %fd66;
	sqrt.rn.f64 	%fd68, %fd67;
	mul.f64 	%fd70, %fd154, %fd69;
	mul.f64 	%fd71, %fd59, %fd70;
	div.rn.f64 	%fd72, %fd71, %fd68;
	add.f64 	%fd157, %fd157, %fd72;
	mul.f64 	%fd73, %fd60, %fd70;
	div.rn.f64 	%fd74, %fd73, %fd68;
	add.f64 	%fd156, %fd156, %fd74;
	mul.f64 	%fd75, %fd61, %fd70;
	div.rn.f64 	%fd76, %fd75, %fd68;
	add.f64 	%fd155, %fd155, %fd76;
	mov.u32 	%r18, %ntid.x;
	add.s32 	%r21, %r21, %r18;
	setp.lt.s32 	%p10, %r21, %r10;
	@%p10 bra 	$L__BB1_4;
$L__BB1_9:
	shl.b32 	%r19, %r2, 5;
	mov.u32 	%r20, _ZZ9run_step2iiP7double4S0_PiE1r;
	add.s32 	%r8, %r20, %r19;
	st.shared.v2.f64 	[%r8], {%fd157, %fd156};
	st.shared.f64 	[%r8+16], %fd155;
	bar.sync 	0;
	setp.gt.u32 	%p11, %r2, 63;
	@%p11 bra 	$L__BB1_11;
	ld.shared.v2.f64 	{%fd77, %fd78}, [%r8+2048];
	ld.shared.v2.f64 	{%fd79, %fd80}, [%r8];
	add.f64 	%fd81, %fd77, %fd79;
	add.f64 	%fd82, %fd78, %fd80;
	st.shared.v2.f64 	[%r8], {%fd81, %fd82};
	ld.shared.f64 	%fd83, [%r8+2064];
	ld.shared.f64 	%fd84, [%r8+16];
	add.f64 	%fd85, %fd83, %fd84;
	st.shared.f64 	[%r8+16], %fd85;
$L__BB1_11:
	bar.sync 	0;
	setp.gt.u32 	%p12, %r2, 31;
	@%p12 bra 	$L__BB1_13;
	ld.shared.v2.f64 	{%fd86, %fd87}, [%r8+1024];
	ld.shared.v2.f64 	{%fd88, %fd89}, [%r8];
	add.f64 	%fd90, %fd86, %fd88;
	add.f64 	%fd91, %fd87, %fd89;
	st.shared.v2.f64 	[%r8], {%fd90, %fd91};
	ld.shared.f64 	%fd92, [%r8+1040];
	ld.shared.f64 	%fd93, [%r8+16];
	add.f64 	%fd94, %fd92, %fd93;
	st.shared.f64 	[%r8+16], %fd94;
$L__BB1_13:
	bar.sync 	0;
	setp.gt.u32 	%p13, %r2, 15;
	@%p13 bra 	$L__BB1_15;
	ld.shared.v2.f64 	{%fd95, %fd96}, [%r8+512];
	ld.shared.v2.f64 	{%fd97, %fd98}, [%r8];
	add.f64 	%fd99, %fd95, %fd97;
	add.f64 	%fd100, %fd96, %fd98;
	st.shared.v2.f64 	[%r8], {%fd99, %fd100};
	ld.shared.f64 	%fd101, [%r8+528];
	ld.shared.f64 	%fd102, [%r8+16];
	add.f64 	%fd103, %fd101, %fd102;
	st.shared.f64 	[%r8+16], %fd103;
$L__BB1_15:
	bar.sync 	0;
	setp.gt.u32 	%p14, %r2, 7;
	@%p14 bra 	$L__BB1_17;
	ld.shared.v2.f64 	{%fd104, %fd105}, [%r8+256];
	ld.shared.v2.f64 	{%fd106, %fd107}, [%r8];
	add.f64 	%fd108, %fd104, %fd106;
	add.f64 	%fd109, %fd105, %fd107;
	st.shared.v2.f64 	[%r8], {%fd108, %fd109};
	ld.shared.f64 	%fd110, [%r8+272];
	ld.shared.f64 	%fd111, [%r8+16];
	add.f64 	%fd112, %fd110, %fd111;
	st.shared.f64 	[%r8+16], %fd112;
$L__BB1_17:
	bar.sync 	0;
	setp.gt.u32 	%p15, %r2, 3;
	@%p15 bra 	$L__BB1_19;
	ld.shared.v2.f64 	{%fd113, %fd114}, [%r8+128];
	ld.shared.v2.f64 	{%fd115, %fd116}, [%r8];
	add.f64 	%fd117, %fd113, %fd115;
	add.f64 	%fd118, %fd114, %fd116;
	st.shared.v2.f64 	[%r8], {%fd117, %fd118};
	ld.shared.f64 	%fd119, [%r8+144];
	ld.shared.f64 	%fd120, [%r8+16];
	add.f64 	%fd121, %fd119, %fd120;
	st.shared.f64 	[%r8+16], %fd121;
$L__BB1_19:
	bar.sync 	0;
	setp.gt.u32 	%p16, %r2, 1;
	@%p16 bra 	$L__BB1_21;
	ld.shared.v2.f64 	{%fd122, %fd123}, [%r8+64];
	ld.shared.v2.f64 	{%fd124, %fd125}, [%r8];
	add.f64 	%fd126, %fd122, %fd124;
	add.f64 	%fd127, %fd123, %fd125;
	st.shared.v2.f64 	[%r8], {%fd126, %fd127};
	ld.shared.f64 	%fd128, [%r8+80];
	ld.shared.f64 	%fd129, [%r8+16];
	add.f64 	%fd130, %fd128, %fd129;
	st.shared.f64 	[%r8+16], %fd130;
$L__BB1_21:
	bar.sync 	0;
	setp.ne.s32 	%p17, %r2, 0;
	@%p17 bra 	$L__BB1_23;
	ld.shared.v2.f64 	{%fd131, %fd132}, [_ZZ9run_step2iiP7double4S0_PiE1r+32];
	ld.shared.v2.f64 	{%fd133, %fd134}, [%r8];
	add.f64 	%fd135, %fd131, %fd133;
	add.f64 	%fd136, %fd132, %fd134;
	st.shared.v2.f64 	[%r8], {%fd135, %fd136};
	ld.shared.f64 	%fd137, [_ZZ9run_step2iiP7double4S0_PiE1r+48];
	ld.shared.f64 	%fd138, [%r8+16];
	add.f64 	%fd139, %fd137, %fd138;
	st.shared.f64 	[%r8+16], %fd139;
$L__BB1_23:
	setp.ne.s32 	%p18, %r2, 0;
	bar.sync 	0;
	@%p18 bra 	$L__BB1_25;
	ld.shared.v2.f64 	{%fd140, %fd141}, [_ZZ9run_step2iiP7double4S0_PiE1r];
	ld.const.f64 	%fd142, [ddt];
	mul.wide.u32 	%rd16, %r1, 32;
	add.s64 	%rd17, %rd1, %rd16;
	ld.global.v2.f64 	{%fd143, %fd144}, [%rd17];
	fma.rn.f64 	%fd145, %fd140, %fd142, %fd143;
	fma.rn.f64 	%fd146, %fd141, %fd142, %fd144;
	st.global.v2.f64 	[%rd17], {%fd145, %fd146};
	ld.shared.f64 	%fd147, [_ZZ9run_step2iiP7double4S0_PiE1r+16];
	ld.global.f64 	%fd148, [%rd17+16];
	fma.rn.f64 	%fd149, %fd147, %fd142, %fd148;
	st.global.f64 	[%rd17+16], %fd149;
$L__BB1_25:
	ret;

}
	// .globl	_Z9run_step3iiP7double4S0_Pi
.visible .entry _Z9run_step3iiP7double4S0_Pi(
	.param .u32 _Z9run_step3iiP7double4S0_Pi_param_0,
	.param .u32 _Z9run_step3iiP7double4S0_Pi_param_1,
	.param .u64 .ptr .align 1 _Z9run_step3iiP7double4S0_Pi_param_2,
	.param .u64 .ptr .align 1 _Z9run_step3iiP7double4S0_Pi_param_3,
	.param .u64 .ptr .align 1 _Z9run_step3iiP7double4S0_Pi_param_4
)
{
	.reg .pred 	%p<19>;
	.reg .b32 	%r<23>;
	.reg .b64 	%rd<18>;
	.reg .b64 	%fd<158>;
	// demoted variable
	.shared .align 16 .b8 _ZZ9run_step3iiP7double4S0_PiE1r[4096];
	ld.param.u32 	%r9, [_Z9run_step3iiP7double4S0_Pi_param_0];
	ld.param.u32 	%r10, [_Z9run_step3iiP7double4S0_Pi_param_1];
	ld.param.u64 	%rd3, [_Z9run_step3iiP7double4S0_Pi_param_2];
	ld.param.u64 	%rd4, [_Z9run_step3iiP7double4S0_Pi_param_3];
	ld.param.u64 	%rd5, [_Z9run_step3iiP7double4S0_Pi_param_4];
	cvta.to.global.u64 	%rd1, %rd4;
	cvta.to.global.u64 	%rd2, %rd3;
	cvta.to.global.u64 	%rd6, %rd5;
	ld.global.u32 	%r11, [%rd6];
	setp.eq.s32 	%p2, %r11, 1;
	@%p2 bra 	$L__BB2_25;
	mov.u32 	%r1, %ctaid.x;
	mov.u32 	%r2, %tid.x;
	max.u32 	%r12, %r1, %r2;
	setp.ge.u32 	%p3, %r12, %r10;
	@%p3 bra 	$L__BB2_25;
	setp.ge.s32 	%p4, %r2, %r10;
	mov.f64 	%fd155, 0d0000000000000000;
	mov.f64 	%fd156, %fd155;
	mov.f64 	%fd157, %fd155;
	@%p4 bra 	$L__BB2_9;
	mul.wide.u32 	%rd7, %r1, 32;
	add.s64 	%rd8, %rd2, %rd7;
	ld.global.v2.f64 	{%fd5, %fd4}, [%rd8];
	ld.global.f64 	%fd1, [%rd8+16];
	cvt.rn.f64.s32 	%fd25, %r9;
	ld.const.f64 	%fd26, [ddt];
	mul.f64 	%fd27, %fd26, %fd25;
	div.rn.f64 	%fd2, %fd27, 0d40B7700000000000;
	abs.f64 	%fd28, %fd2;
	setp.eq.f64 	%p5, %fd28, 0d7FF0000000000000;
	mul.f64 	%fd29, %fd2, 0d3FE45F306DC9C883;
	cvt.rni.s32.f64 	%r13, %fd29;
	cvt.rn.f64.s32 	%fd30, %r13;
	fma.rn.f64 	%fd31, %fd30, 0dBFF921FB54442D18, %fd2;
	fma.rn.f64 	%fd32, %fd30, 0dBC91A62633145C00, %fd31;
	fma.rn.f64 	%fd33, %fd30, 0dB97B839A252049C0, %fd32;
	setp.ltu.f64 	%p6, %fd28, 0d41E0000000000000;
	mov.f64 	%fd157, 0d0000000000000000;
	mul.rn.f64 	%fd34, %fd2, %fd157;
	or.pred  	%p1, %p5, %p6;
	selp.f64 	%fd3, %fd34, %fd33, %p5;
	selp.b32 	%r3, 0, %r13, %p5;
	mov.u64 	%rd14, __cudart_sin_cos_coeffs;
	ld.const.f64 	%fd69, [dG];
	mov.u32 	%r21, %r2;
	mov.f64 	%fd156, %fd157;
	mov.f64 	%fd155, %fd157;
$L__BB2_4:
	mul.wide.s32 	%rd9, %r21, 32;
	add.s64 	%rd10, %rd2, %rd9;
	ld.global.v2.f64 	{%fd10, %fd9}, [%rd10];
	ld.global.v2.f64 	{%fd11, %fd154}, [%rd10+16];
	add.s64 	%rd11, %rd1, %rd9;
	ld.global.f64 	%fd35, [%rd11+24];
	setp.neu.f64 	%p7, %fd35, 0d4018000000000000;
	@%p7 bra 	$L__BB2_8;
	mov.f64 	%fd153, %fd3;
	mov.u32 	%r22, %r3;
	@%p1 bra 	$L__BB2_7;
	{ // callseq 2, 0
	.param .b64 param0;
	st.param.f64 	[param0], %fd2;
	.param .align 16 .b8 retval0[16];
	call.uni (retval0), 
	__internal_trig_reduction_slowpathd, 
	(
	param0
	);
	ld.param.f64 	%fd153, [retval0];
	ld.param.b32 	%r22, [retval0+8];
	} // callseq 2
$L__BB2_7:
	shl.b32 	%r15, %r22, 6;
	cvt.u64.u32 	%rd12, %r15;
	and.b64  	%rd13, %rd12, 64;
	add.s64 	%rd15, %rd14, %rd13;
	mul.rn.f64 	%fd37, %fd153, %fd153;
	and.b32  	%r16, %r22, 1;
	setp.eq.b32 	%p8, %r16, 1;
	selp.f64 	%fd38, 0dBDA8FF8320FD8164, 0d3DE5DB65F9785EBA, %p8;
	ld.global.nc.v2.f64 	{%fd39, %fd40}, [%rd15];
	fma.rn.f64 	%fd41, %fd38, %fd37, %fd39;
	fma.rn.f64 	%fd42, %fd41, %fd37, %fd40;
	ld.global.nc.v2.f64 	{%fd43, %fd44}, [%rd15+16];
	fma.rn.f64 	%fd45, %fd42, %fd37, %fd43;
	fma.rn.f64 	%fd46, %fd45, %fd37, %fd44;
	ld.global.nc.v2.f64 	{%fd47, %fd48}, [%rd15+32];
	fma.rn.f64 	%fd49, %fd46, %fd37, %fd47;
	fma.rn.f64 	%fd50, %fd49, %fd37, %fd48;
	fma.rn.f64 	%fd51, %fd50, %fd153, %fd153;
	fma.rn.f64 	%fd52, %fd50, %fd37, 0d3FF0000000000000;
	selp.f64 	%fd53, %fd52, %fd51, %p8;
	and.b32  	%r17, %r22, 2;
	setp.eq.s32 	%p9, %r17, 0;
	mov.f64 	%fd54, 0d0000000000000000;
	sub.f64 	%fd55, %fd54, %fd53;
	selp.f64 	%fd56, %fd53, %fd55, %p9;
	abs.f64 	%fd57, %fd56;
	mul.f64 	%fd58, %fd154, 0d3FE0000000000000;
	fma.rn.f64 	%fd154, %fd58, %fd57, %fd154;
$L__BB2_8:
	sub.f64 	%fd59, %fd10, %fd5;
	sub.f64 	%fd60, %fd9, %fd4;
	sub.f64 	%fd61, %fd11, %fd1;
	mul.f64 	%fd62, %fd60, %fd60;
	fma.rn.f64 	%fd63, %fd59, %fd59, %fd62;
	fma.rn.f64 	%fd64, %fd61, %fd61, %fd63;
	add.f64 	%fd65, %fd64, 0d3EB0C6F7A0B5ED8D;
	mul.f64 	%fd66, %fd65, %fd65;
	mul.f64 	%fd67, %fd65, %fd66;
	sqrt.rn.f64 	%fd68, %fd67;
	mul.f64 	%fd70, %fd154, %fd69;
	mul.f64 	%fd71, %fd59, %fd70;
	div.rn.f64 	%fd72, %fd71, %fd68;
	add.f64 	%fd157, %fd157, %fd72;
	mul.f64 	%fd73, %fd60, %fd70;
	div.rn.f64 	%fd74, %fd73, %fd68;
	add.f64 	%fd156, %fd156, %fd74;
	mul.f64 	%fd75, %fd61, %fd70;
	div.rn.f64 	%fd76, %fd75, %fd68;
	add.f64 	%fd155, %fd155, %fd76;
	mov.u32 	%r18, %ntid.x;
	add.s32 	%r21, %r21, %r18;
	setp.lt.s32 	%p10, %r21, %r10;
	@%p10 bra 	$L__BB2_4;
$L__BB2_9:
	shl.b32 	%r19, %r2, 5;
	mov.u32 	%r20, _ZZ9run_step3iiP7double4S0_PiE1r;
	add.s32 	%r8, %r20, %r19;
	st.shared.v2.f64 	[%r8], {%fd157, %fd156};
	st.shared.f64 	[%r8+16], %fd155;
	bar.sync 	0;
	setp.gt.u32 	%p11, %r2, 63;
	@%p11 bra 	$L__BB2_11;
	ld.shared.v2.f64 	{%fd77, %fd78}, [%r8+2048];
	ld.shared.v2.f64 	{%fd79, %fd80}, [%r8];
	add.f64 	%fd81, %fd77, %fd79;
	add.f64 	%fd82, %fd78, %fd80;
	st.shared.v2.f64 	[%r8], {%fd81, %fd82};
	ld.shared.f64 	%fd83, [%r8+2064];
	ld.shared.f64 	%fd84, [%r8+16];
	add.f64 	%fd85, %fd83, %fd84;
	st.shared.f64 	[%r8+16], %fd85;
$L__BB2_11:
	bar.sync 	0;
	setp.gt.u32 	%p12, %r2, 31;
	@%p12 bra 	$L__BB2_13;
	ld.shared.v2.f64 	{%fd86, %fd87}, [%r8+1024];
	ld.shared.v2.f64 	{%fd88, %fd89}, [%r8];
	add.f64 	%fd90, %fd86, %fd88;
	add.f64 	%fd91, %fd87, %fd89;
	st.shared.v2.f64 	[%r8], {%fd90, %fd91};
	ld.shared.f64 	%fd92, [%r8+1040];
	ld.shared.f64 	%fd93, [%r8+16];
	add.f64 	%fd94, %fd92, %fd93;
	st.shared.f64 	[%r8+16], %fd94;
$L__BB2_13:
	bar.sync 	0;
	setp.gt.u32 	%p13, %r2, 15;
	@%p13 bra 	$L__BB2_15;
	ld.shared.v2.f64 	{%fd95, %fd96}, [%r8+512];
	ld.shared.v2.f64 	{%fd97, %fd98}, [%r8];
	add.f64 	%fd99, %fd95, %fd97;
	add.f64 	%fd100, %fd96, %fd98;
	st.shared.v2.f64 	[%r8], {%fd99, %fd100};
	ld.shared.f64 	%fd101, [%r8+528];
	ld.shared.f64 	%fd102, [%r8+16];
	add.f64 	%fd103, %fd101, %fd102;
	st.shared.f64 	[%r8+16], %fd103;
$L__BB2_15:
	bar.sync 	0;
	setp.gt.u32 	%p14, %r2, 7;
	@%p14 bra 	$L__BB2_17;
	ld.shared.v2.f64 	{%fd104, %fd105}, [%r8+256];
	ld.shared.v2.f64 	{%fd106, %fd107}, [%r8];
	add.f64 	%fd108, %fd104, %fd106;
	add.f64 	%fd109, %fd105, %fd107;
	st.shared.v2.f64 	[%r8], {%fd108, %fd109};
	ld.shared.f64 	%fd110, [%r8+272];
	ld.shared.f64 	%fd111, [%r8+16];
	add.f64 	%fd112, %fd110, %fd111;
	st.shared.f64 	[%r8+16], %fd112;
$L__BB2_17:
	bar.sync 	0;
	setp.gt.u32 	%p15, %r2, 3;
	@%p15 bra 	$L__BB2_19;
	ld.shared.v2.f64 	{%fd113, %fd114}, [%r8+128];
	ld.shared.v2.f64 	{%fd115, %fd116}, [%r8];
	add.f64 	%fd117, %fd113, %fd115;
	add.f64 	%fd118, %fd114, %fd116;
	st.shared.v2.f64 	[%r8], {%fd117, %fd118};
	ld.shared.f64 	%fd119, [%r8+144];
	ld.shared.f64 	%fd120, [%r8+16];
	add.f64 	%fd121, %fd119, %fd120;
	st.shared.f64 	[%r8+16], %fd121;
$L__BB2_19:
	bar.sync 	0;
	setp.gt.u32 	%p16, %r2, 1;
	@%p16 bra 	$L__BB2_21;
	ld.shared.v2.f64 	{%fd122, %fd123}, [%r8+64];
	ld.shared.v2.f64 	{%fd124, %fd125}, [%r8];
	add.f64 	%fd126, %fd122, %fd124;
	add.f64 	%fd127, %fd123, %fd125;
	st.shared.v2.f64 	[%r8], {%fd126, %fd127};
	ld.shared.f64 	%fd128, [%r8+80];
	ld.shared.f64 	%fd129, [%r8+16];
	add.f64 	%fd130, %fd128, %fd129;
	st.shared.f64 	[%r8+16], %fd130;
$L__BB2_21:
	bar.sync 	0;
	setp.ne.s32 	%p17, %r2, 0;
	@%p17 bra 	$L__BB2_23;
	ld.shared.v2.f64 	{%fd131, %fd132}, [_ZZ9run_step3iiP7double4S0_PiE1r+32];
	ld.shared.v2.f64 	{%fd133, %fd134}, [%r8];
	add.f64 	%fd135, %fd131, %fd133;
	add.f64 	%fd136, %fd132, %fd134;
	st.shared.v2.f64 	[%r8], {%fd135, %fd136};
	ld.shared.f64 	%fd137, [_ZZ9run_step3iiP7double4S0_PiE1r+48];
	ld.shared.f64 	%fd138, [%r8+16];
	add.f64 	%fd139, %fd137, %fd138;
	st.shared.f64 	[%r8+16], %fd139;
$L__BB2_23:
	setp.ne.s32 	%p18, %r2, 0;
	bar.sync 	0;
	@%p18 bra 	$L__BB2_25;
	ld.shared.v2.f64 	{%fd140, %fd141}, [_ZZ9run_step3iiP7double4S0_PiE1r];
	ld.const.f64 	%fd142, [ddt];
	mul.wide.u32 	%rd16, %r1, 32;
	add.s64 	%rd17, %rd1, %rd16;
	ld.global.v2.f64 	{%fd143, %fd144}, [%rd17];
	fma.rn.f64 	%fd145, %fd140, %fd142, %fd143;
	fma.rn.f64 	%fd146, %fd141, %fd142, %fd144;
	st.global.v2.f64 	[%rd17], {%fd145, %fd146};
	ld.shared.f64 	%fd147, [_ZZ9run_step3iiP7double4S0_PiE1r+16];
	ld.global.f64 	%fd148, [%rd17+16];
	fma.rn.f64 	%fd149, %fd147, %fd142, %fd148;
	st.global.f64 	[%rd17+16], %fd149;
$L__BB2_25:
	ret;

}
	// .globl	_Z15update_positioniP7double4S0_Pd
.visible .entry _Z15update_positioniP7double4S0_Pd(
	.param .u32 _Z15update_positioniP7double4S0_Pd_param_0,
	.param .u64 .ptr .align 1 _Z15update_positioniP7double4S0_Pd_param_1,
	.param .u64 .ptr .align 1 _Z15update_positioniP7double4S0_Pd_param_2,
	.param .u64 .ptr .align 1 _Z15update_positioniP7double4S0_Pd_param_3
)
{
	.reg .pred 	%p<6>;
	.reg .b32 	%r<6>;
	.reg .b64 	%rd<10>;
	.reg .b64 	%fd<31>;

	ld.param.u32 	%r2, [_Z15update_positioniP7double4S0_Pd_param_0];
	ld.param.u64 	%rd4, [_Z15update_positioniP7double4S0_Pd_param_1];
	ld.param.u64 	%rd5, [_Z15update_positioniP7double4S0_Pd_param_2];
	ld.param.u64 	%rd6, [_Z15update_positioniP7double4S0_Pd_param_3];
	cvta.to.global.u64 	%rd1, %rd6;
	cvta.to.global.u64 	%rd2, %rd4;
	cvta.to.global.u64 	%rd3, %rd5;
	mov.u32 	%r3, %ctaid.x;
	mov.u32 	%r4, %ntid.x;
	mov.u32 	%r5, %tid.x;
	mad.lo.s32 	%r1, %r3, %r4, %r5;
	setp.ge.s32 	%p1, %r1, %r2;
	setp.eq.s32 	%p2, %r1, 1;
	or.pred  	%p3, %p1, %p2;
	@%p3 bra 	$L__BB3_4;
	mul.wide.s32 	%rd7, %r1, 32;
	add.s64 	%rd8, %rd3, %rd7;
	ld.global.v2.f64 	{%fd3, %fd4}, [%rd8];
	ld.const.f64 	%fd1, [ddt];
	add.s64 	%rd9, %rd2, %rd7;
	ld.global.v2.f64 	{%fd5, %fd6}, [%rd9];
	fma.rn.f64 	%fd7, %fd3, %fd1, %fd5;
	fma.rn.f64 	%fd8, %fd4, %fd1, %fd6;
	st.global.v2.f64 	[%rd9], {%fd7, %fd8};
	ld.global.f64 	%fd9, [%rd8+16];
	ld.global.f64 	%fd10, [%rd9+16];
	fma.rn.f64 	%fd11, %fd9, %fd1, %fd10;
	st.global.f64 	[%rd9+16], %fd11;
	setp.ne.s32 	%p4, %r1, 0;
	@%p4 bra 	$L__BB3_4;
	ld.global.f64 	%fd12, [%rd3+32];
	ld.global.v2.f64 	{%fd13, %fd14}, [%rd2+32];
	fma.rn.f64 	%fd15, %fd12, %fd1, %fd13;
	st.global.f64 	[%rd2+32], %fd15;
	ld.global.f64 	%fd16, [%rd3+40];
	fma.rn.f64 	%fd17, %fd16, %fd1, %fd14;
	st.global.f64 	[%rd2+40], %fd17;
	ld.global.f64 	%fd18, [%rd3+48];
	ld.global.f64 	%fd19, [%rd2+48];
	fma.rn.f64 	%fd20, %fd18, %fd1, %fd19;
	st.global.f64 	[%rd2+48], %fd20;
	ld.global.v2.f64 	{%fd21, %fd22}, [%rd2];
	sub.f64 	%fd23, %fd21, %fd15;
	sub.f64 	%fd24, %fd22, %fd17;
	ld.global.f64 	%fd25, [%rd2+16];
	sub.f64 	%fd26, %fd25, %fd20;
	mul.f64 	%fd27, %fd24, %fd24;
	fma.rn.f64 	%fd28, %fd23, %fd23, %fd27;
	fma.rn.f64 	%fd29, %fd26, %fd26, %fd28;
	sqrt.rn.f64 	%fd2, %fd29;
	ld.global.f64 	%fd30, [%rd1];
	setp.leu.f64 	%p5, %fd30, %fd2;
	@%p5 bra 	$L__BB3_4;
	st.global.f64 	[%rd1], %fd2;
$L__BB3_4:
	ret;

}
	// .globl	_Z16update_position2iiP7double4S0_Pi
.visible .entry _Z16update_position2iiP7double4S0_Pi(
	.param .u32 _Z16update_position2iiP7double4S0_Pi_param_0,
	.param .u32 _Z16update_position2iiP7double4S0_Pi_param_1,
	.param .u64 .ptr .align 1 _Z16update_position2iiP7double4S0_Pi_param_2,
	.param .u64 .ptr .align 1 _Z16update_position2iiP7double4S0_Pi_param_3,
	.param .u64 .ptr .align 1 _Z16update_position2iiP7double4S0_Pi_param_4
)
{
	.reg .pred 	%p<7>;
	.reg .b32 	%r<8>;
	.reg .b64 	%rd<10>;
	.reg .b64 	%fd<31>;

	ld.param.u32 	%r3, [_Z16update_position2iiP7double4S0_Pi_param_0];
	ld.param.u32 	%r2, [_Z16update_position2iiP7double4S0_Pi_param_1];
	ld.param.u64 	%rd4, [_Z16update_position2iiP7double4S0_Pi_param_2];
	ld.param.u64 	%rd5, [_Z16update_position2iiP7double4S0_Pi_param_3];
	ld.param.u64 	%rd6, [_Z16update_position2iiP7double4S0_Pi_param_4];
	cvta.to.global.u64 	%rd1, %rd4;
	cvta.to.global.u64 	%rd2, %rd5;
	cvta.to.global.u64 	%rd3, %rd6;
	mov.u32 	%r4, %ctaid.x;
	mov.u32 	%r5, %ntid.x;
	mov.u32 	%r6, %tid.x;
	mad.lo.s32 	%r1, %r4, %r5, %r6;
	setp.ge.s32 	%p1, %r1, %r3;
	setp.eq.s32 	%p2, %r1, 1;
	or.pred  	%p3, %p1, %p2;
	@%p3 bra 	$L__BB4_5;
	ld.global.u32 	%r7, [%rd3];
	setp.ne.s32 	%p4, %r7, -2;
	@%p4 bra 	$L__BB4_5;
	mul.wide.s32 	%rd7, %r1, 32;
	add.s64 	%rd8, %rd2, %rd7;
	ld.global.v2.f64 	{%fd2, %fd3}, [%rd8];
	ld.const.f64 	%fd1, [ddt];
	add.s64 	%rd9, %rd1, %rd7;
	ld.global.v2.f64 	{%fd4, %fd5}, [%rd9];
	fma.rn.f64 	%fd6, %fd2, %fd1, %fd4;
	fma.rn.f64 	%fd7, %fd3, %fd1, %fd5;
	st.global.v2.f64 	[%rd9], {%fd6, %fd7};
	ld.global.f64 	%fd8, [%rd8+16];
	ld.global.f64 	%fd9, [%rd9+16];
	fma.rn.f64 	%fd10, %fd8, %fd1, %fd9;
	st.global.f64 	[%rd9+16], %fd10;
	setp.ne.s32 	%p5, %r1, 0;
	@%p5 bra 	$L__BB4_5;
	ld.global.f64 	%fd11, [%rd2+32];
	ld.global.v2.f64 	{%fd12, %fd13}, [%rd1+32];
	fma.rn.f64 	%fd14, %fd11, %fd1, %fd12;
	st.global.f64 	[%rd1+32], %fd14;
	ld.global.f64 	%fd15, [%rd2+40];
	fma.rn.f64 	%fd16, %fd15, %fd1, %fd13;
	st.global.f64 	[%rd1+40], %fd16;
	ld.global.f64 	%fd17, [%rd2+48];
	ld.global.f64 	%fd18, [%rd1+48];
	fma.rn.f64 	%fd19, %fd17, %fd1, %fd18;
	st.global.f64 	[%rd1+48], %fd19;
	ld.global.v2.f64 	{%fd20, %fd21}, [%rd1];
	sub.f64 	%fd22, %fd20, %fd14;
	sub.f64 	%fd23, %fd21, %fd16;
	ld.global.f64 	%fd24, [%rd1+16];
	sub.f64 	%fd25, %fd24, %fd19;
	mul.f64 	%fd26, %fd23, %fd23;
	fma.rn.f64 	%fd27, %fd22, %fd22, %fd26;
	fma.rn.f64 	%fd28, %fd25, %fd25, %fd27;
	ld.const.f64 	%fd29, [dplanet_radius];
	mul.f64 	%fd30, %fd29, %fd29;
	setp.geu.f64 	%p6, %fd28, %fd30;
	@%p6 bra 	$L__BB4_5;
	st.global.u32 	[%rd3], %r2;
$L__BB4_5:
	ret;

}
	// .globl	_Z16update_position3iiP7double4S0_PiPd
.visible .entry _Z16update_position3iiP7double4S0_PiPd(
	.param .u32 _Z16update_position3iiP7double4S0_PiPd_param_0,
	.param .u32 _Z16update_position3iiP7double4S0_PiPd_param_1,
	.param .u64 .ptr .align 1 _Z16update_position3iiP7double4S0_PiPd_param_2,
	.param .u64 .ptr .align 1 _Z16update_position3iiP7double4S0_PiPd_param_3,
	.param .u64 .ptr .align 1 _Z16update_position3iiP7double4S0_PiPd_param_4,
	.param .u64 .ptr .align 1 _Z16update_position3iiP7double4S0_PiPd_param_5
)
{
	.reg .pred 	%p<9>;
	.reg .b32 	%r<11>;
	.reg .b64 	%rd<13>;
	.reg .b64 	%fd<75>;

	ld.param.u32 	%r3, [_Z16update_position3iiP7double4S0_PiPd_param_0];
	ld.param.u32 	%r2, [_Z16update_position3iiP7double4S0_PiPd_param_1];
	ld.param.u64 	%rd5, [_Z16update_position3iiP7double4S0_PiPd_param_2];
	ld.param.u64 	%rd6, [_Z16update_position3iiP7double4S0_PiPd_param_3];
	ld.param.u64 	%rd7, [_Z16update_position3iiP7double4S0_PiPd_param_4];
	ld.param.u64 	%rd8, [_Z16update_position3iiP7double4S0_PiPd_param_5];
	cvta.to.global.u64 	%rd1, %rd8;
	cvta.to.global.u64 	%rd2, %rd5;
	cvta.to.global.u64 	%rd3, %rd6;
	cvta.to.global.u64 	%rd4, %rd7;
	mov.u32 	%r4, %ctaid.x;
	mov.u32 	%r5, %ntid.x;
	mov.u32 	%r6, %tid.x;
	mad.lo.s32 	%r1, %r4, %r5, %r6;
	setp.ge.s32 	%p1, %r1, %r3;
	add.s32 	%r7, %r1, -1;
	setp.lt.u32 	%p2, %r7, 2;
	or.pred  	%p3, %p1, %p2;
	@%p3 bra 	$L__BB5_8;
	ld.global.u32 	%r8, [%rd4];
	setp.eq.s32 	%p4, %r8, 1;
	@%p4 bra 	$L__BB5_8;
	mul.wide.s32 	%rd9, %r1, 32;
	add.s64 	%rd10, %rd3, %rd9;
	ld.global.v2.f64 	{%fd21, %fd22}, [%rd10];
	ld.const.f64 	%fd1, [ddt];
	add.s64 	%rd11, %rd2, %rd9;
	ld.global.v2.f64 	{%fd23, %fd24}, [%rd11];
	fma.rn.f64 	%fd25, %fd21, %fd1, %fd23;
	fma.rn.f64 	%fd26, %fd22, %fd1, %fd24;
	st.global.v2.f64 	[%rd11], {%fd25, %fd26};
	ld.global.f64 	%fd27, [%rd10+16];
	ld.global.f64 	%fd28, [%rd11+16];
	fma.rn.f64 	%fd29, %fd27, %fd1, %fd28;
	st.global.f64 	[%rd11+16], %fd29;
	setp.ne.s32 	%p5, %r1, 0;
	@%p5 bra 	$L__BB5_8;
	ld.global.f64 	%fd30, [%rd3+32];
	ld.global.v2.f64 	{%fd31, %fd32}, [%rd2+32];
	fma.rn.f64 	%fd73, %fd30, %fd1, %fd31;
	st.global.f64 	[%rd2+32], %fd73;
	ld.global.f64 	%fd33, [%rd3+40];
	fma.rn.f64 	%fd71, %fd33, %fd1, %fd32;
	st.global.f64 	[%rd2+40], %fd71;
	ld.global.f64 	%fd34, [%rd3+48];
	ld.global.f64 	%fd35, [%rd2+48];
	fma.rn.f64 	%fd69, %fd34, %fd1, %fd35;
	st.global.f64 	[%rd2+48], %fd69;
	ld.global.f64 	%fd36, [%rd3+64];
	ld.global.v2.f64 	{%fd37, %fd38}, [%rd2+64];
	fma.rn.f64 	%fd39, %fd36, %fd1, %fd37;
	st.global.f64 	[%rd2+64], %fd39;
	ld.global.f64 	%fd40, [%rd3+72];
	fma.rn.f64 	%fd41, %fd40, %fd1, %fd38;
	st.global.f64 	[%rd2+72], %fd41;
	ld.global.f64 	%fd42, [%rd3+80];
	ld.global.f64 	%fd43, [%rd2+80];
	fma.rn.f64 	%fd44, %fd42, %fd1, %fd43;
	st.global.f64 	[%rd2+80], %fd44;
	ld.global.v2.f64 	{%fd74, %fd72}, [%rd2];
	sub.f64 	%fd45, %fd74, %fd39;
	sub.f64 	%fd46, %fd72, %fd41;
	ld.global.f64 	%fd70, [%rd2+16];
	sub.f64 	%fd47, %fd70, %fd44;
	mul.f64 	%fd48, %fd46, %fd46;
	fma.rn.f64 	%fd49, %fd45, %fd45, %fd48;
	fma.rn.f64 	%fd8, %fd47, %fd47, %fd49;
	ld.global.f64 	%fd50, [%rd1];
	setp.neu.f64 	%p6, %fd50, 0d0000000000000000;
	@%p6 bra 	$L__BB5_6;
	cvt.rn.f64.s32 	%fd51, %r2;
	mul.f64 	%fd52, %fd1, %fd51;
	ld.const.f64 	%fd53, [dmissile_speed];
	mul.f64 	%fd54, %fd52, %fd53;
	mul.f64 	%fd55, %fd54, %fd51;
	mul.f64 	%fd56, %fd1, %fd55;
	mul.f64 	%fd57, %fd53, %fd56;
	setp.geu.f64 	%p7, %fd8, %fd57;
	@%p7 bra 	$L__BB5_6;
	mov.b64 	%rd12, 0;
	st.global.u64 	[%rd2+88], %rd12;
	add.s32 	%r9, %r2, 1;
	cvt.rn.f64.s32 	%fd58, %r9;
	mul.f64 	%fd59, %fd1, %fd58;
	fma.rn.f64 	%fd60, %fd59, 0d408F400000000000, 0d40F86A0000000000;
	st.global.f64 	[%rd1], %fd60;
	ld.global.v2.f64 	{%fd74, %fd72}, [%rd2];
	ld.global.v2.f64 	{%fd73, %fd71}, [%rd2+32];
	ld.global.f64 	%fd70, [%rd2+16];
	ld.global.f64 	%fd69, [%rd2+48];
$L__BB5_6:
	sub.f64 	%fd61, %fd74, %fd73;
	sub.f64 	%fd62, %fd72, %fd71;
	sub.f64 	%fd63, %fd70, %fd69;
	mul.f64 	%fd64, %fd62, %fd62;
	fma.rn.f64 	%fd65, %fd61, %fd61, %fd64;
	fma.rn.f64 	%fd66, %fd63, %fd63, %fd65;
	ld.const.f64 	%fd67, [dplanet_radius];
	mul.f64 	%fd68, %fd67, %fd67;
	setp.geu.f64 	%p8, %fd66, %fd68;
	@%p8 bra 	$L__BB5_8;
	mov.b32 	%r10, 1;
	st.global.u32 	[%rd4], %r10;
$L__BB5_8:
	ret;

}
	// .globl	_Z22update_position_sampleiP7double4S0_
.visible .entry _Z22update_position_sampleiP7double4S0_(
	.param .u32 _Z22update_position_sampleiP7double4S0__param_0,
	.param .u64 .ptr .align 1 _Z22update_position_sampleiP7double4S0__param_1,
	.param .u64 .ptr .align 1 _Z22update_position_sampleiP7double4S0__param_2
)
{
	.reg .pred 	%p<2>;
	.reg .b32 	%r<6>;
	.reg .b64 	%rd<8>;
	.reg .b64 	%fd<11>;

	ld.param.u32 	%r2, [_Z22update_position_sampleiP7double4S0__param_0];
	ld.param.u64 	%rd1, [_Z22update_position_sampleiP7double4S0__param_1];
	ld.param.u64 	%rd2, [_Z22update_position_sampleiP7double4S0__param_2];
	mov.u32 	%r3, %ctaid.x;
	mov.u32 	%r4, %ntid.x;
	mov.u32 	%r5, %tid.x;
	mad.lo.s32 	%r1, %r3, %r4, %r5;
	setp.ge.s32 	%p1, %r1, %r2;
	@%p1 bra 	$L__BB6_2;
	cvta.to.global.u64 	%rd3, %rd2;
	cvta.to.global.u64 	%rd4, %rd1;
	mul.wide.s32 	%rd5, %r1, 32;
	add.s64 	%rd6, %rd3, %rd5;
	ld.global.v2.f64 	{%fd1, %fd2}, [%rd6];
	ld.const.f64 	%fd3, [ddt];
	add.s64 	%rd7, %rd4, %rd5;
	ld.global.v2.f64 	{%fd4, %fd5}, [%rd7];
	fma.rn.f64 	%fd6, %fd1, %fd3, %fd4;
	fma.rn.f64 	%fd7, %fd2, %fd3, %fd5;
	st.global.v2.f64 	[%rd7], {%fd6, %fd7};
	ld.global.f64 	%fd8, [%rd6+16];
	ld.global.f64 	%fd9, [%rd7+16];
	fma.rn.f64 	%fd10, %fd8, %fd3, %fd9;
	st.global.f64 	[%rd7+16], %fd10;
$L__BB6_2:
	ret;

}
.func  (.param .align 16 .b8 func_retval0[16]) __internal_trig_reduction_slowpathd(
	.param .b64 __internal_trig_reduction_slowpathd_param_0
)
{
	.local .align 8 .b8 	__local_depot7[40];
	.reg .b64 	%SP;
	.reg .b64 	%SPL;
	.reg .pred 	%p<10>;
	.reg .b32 	%r<47>;
	.reg .b64 	%rd<74>;
	.reg .b64 	%fd<5>;

	mov.u64 	%SPL, __local_depot7;
	ld.param.f64 	%fd4, [__internal_trig_reduction_slowpathd_param_0];
	add.u64 	%rd1, %SPL, 0;
	{
	.reg .b32 %temp; 
	mov.b64 	{%temp, %r1}, %fd4;
	}
	shr.u32 	%r2, %r1, 20;
	and.b32  	%r3, %r2, 2047;
	setp.eq.s32 	%p1, %r3, 2047;
	mov.b32 	%r46, 0;
	@%p1 bra 	$L__BB7_9;
	add.s32 	%r20, %r3, -1024;
	mov.b64 	%rd20, %fd4;
	shl.b64 	%rd2, %rd20, 11;
	shr.u32 	%r4, %r20, 6;
	sub.s32 	%r45, 15, %r4;
	sub.s32 	%r21, 19, %r4;
	setp.lt.u32 	%p2, %r20, 128;
	selp.b32 	%r6, 18, %r21, %p2;
	setp.ge.s32 	%p3, %r45, %r6;
	mov.b64 	%rd70, 0;
	@%p3 bra 	$L__BB7_4;
	add.s32 	%r23, %r6, %r4;
	neg.s32 	%r43, %r23;
	or.b64  	%rd3, %rd2, -9223372036854775808;
	mov.b64 	%rd70, 0;
	mov.b32 	%r42, 0;
	mov.u64 	%rd25, __cudart_i2opi_d;
	mov.u32 	%r44, %r45;
$L__BB7_3:
	.pragma "nounroll";
	mul.wide.s32 	%rd22, %r42, 8;
	add.s64 	%rd23, %rd1, %rd22;
	mul.wide.s32 	%rd24, %r44, 8;
	add.s64 	%rd26, %rd25, %rd24;
	ld.global.nc.u64 	%rd27, [%rd26];
	{
	.reg .u32 %r0, %r1, %r2, %r3, %alo, %ahi, %blo, %bhi, %clo, %chi;
	mov.b64 	{%alo,%ahi}, %rd27;
	mov.b64 	{%blo,%bhi}, %rd3;
	mov.b64 	{%clo,%chi}, %rd70;
	mad.lo.cc.u32 	%r0, %alo, %blo, %clo;
	madc.hi.cc.u32 	%r1, %alo, %blo, %chi;
	madc.hi.u32 	%r2, %alo, %bhi, 0;
	mad.lo.cc.u32 	%r1, %alo, %bhi, %r1;
	madc.hi.cc.u32 	%r2, %ahi, %blo, %r2;
	madc.hi.u32 	%r3, %ahi, %bhi, 0;
	mad.lo.cc.u32 	%r1, %ahi, %blo, %r1;
	madc.lo.cc.u32 	%r2, %ahi, %bhi, %r2;
	addc.u32 	%r3, %r3, 0;
	mov.b64 	%rd28, {%r0,%r1};
	mov.b64 	%rd70, {%r2,%r3};
	}
	st.local.u64 	[%rd23], %rd28;
	add.s32 	%r44, %r44, 1;
	add.s32 	%r43, %r43, 1;
	add.s32 	%r42, %r42, 1;
	setp.ne.s32 	%p4, %r43, -15;
	mov.u32 	%r45, %r6;
	@%p4 bra 	$L__BB7_3;
$L__BB7_4:
	cvt.s64.s32 	%rd29, %r45;
	cvt.u64.u32 	%rd30, %r4;
	add.s64 	%rd31, %rd30, %rd29;
	shl.b64 	%rd32, %rd31, 3;
	add.s64 	%rd33, %rd1, %rd32;
	st.local.u64 	[%rd33+-120], %rd70;
	and.b32  	%r15, %r2, 63;
	ld.local.u64 	%rd72, [%rd1+16];
	ld.local.u64 	%rd71, [%rd1+24];
	setp.eq.s32 	%p5, %r15, 0;
	@%p5 bra 	$L__BB7_6;
	shl.b64 	%rd34, %rd71, %r15;
	shr.u64 	%rd35, %rd72, 1;
	xor.b32  	%r24, %r15, 63;
	shr.u64 	%rd36, %rd35, %r24;
	or.b64  	%rd71, %rd34, %rd36;
	ld.local.u64 	%rd37, [%rd1+8];
	shl.b64 	%rd38, %rd72, %r15;
	shr.u64 	%rd39, %rd37, 1;
	shr.u64 	%rd40, %rd39, %r24;
	or.b64  	%rd72, %rd38, %rd40;
$L__BB7_6:
	and.b32  	%r25, %r1, -2147483648;
	shr.u64 	%rd41, %rd71, 62;
	cvt.u32.u64 	%r26, %rd41;
	mov.b64 	{%r27, %r28}, %rd71;
	mov.b64 	{%r29, %r30}, %rd72;
	shf.l.wrap.b32 	%r31, %r30, %r27, 2;
	shf.l.wrap.b32 	%r32, %r27, %r28, 2;
	mov.b64 	%rd42, {%r31, %r32};
	shl.b64 	%rd43, %rd72, 2;
	shr.u64 	%rd44, %rd42, 63;
	cvt.u32.u64 	%r33, %rd44;
	add.s32 	%r34, %r33, %r26;
	setp.eq.s32 	%p6, %r25, 0;
	neg.s32 	%r35, %r34;
	selp.b32 	%r46, %r34, %r35, %p6;
	setp.gt.s64 	%p7, %rd42, -1;
	mov.b64 	%rd45, 0;
	{
	.reg .u32 %r0, %r1, %r2, %r3, %a0, %a1, %a2, %a3, %b0, %b1, %b2, %b3;
	mov.b64 	{%a0,%a1}, %rd45;
	mov.b64 	{%a2,%a3}, %rd45;
	mov.b64 	{%b0,%b1}, %rd43;
	mov.b64 	{%b2,%b3}, %rd42;
	sub.cc.u32 	%r0, %a0, %b0;
	subc.cc.u32 	%r1, %a1, %b1;
	subc.cc.u32 	%r2, %a2, %b2;
	subc.u32 	%r3, %a3, %b3;
	mov.b64 	%rd46, {%r0,%r1};
	mov.b64 	%rd47, {%r2,%r3};
	}
	xor.b32  	%r36, %r25, -2147483648;
	selp.b64 	%rd73, %rd42, %rd47, %p7;
	selp.b64 	%rd14, %rd43, %rd46, %p7;
	selp.b32 	%r17, %r25, %r36, %p7;
	clz.b64 	%r37, %rd73;
	cvt.u64.u32 	%rd15, %r37;
	setp.eq.s32 	%p8, %r37, 0;
	@%p8 bra 	$L__BB7_8;
	cvt.u32.u64 	%r38, %rd15;
	and.b32  	%r39, %r38, 63;
	shl.b64 	%rd48, %rd73, %r39;
	shr.u64 	%rd49, %rd14, 1;
	not.b32 	%r40, %r38;
	and.b32  	%r41, %r40, 63;
	shr.u64 	%rd50, %rd49, %r41;
	or.b64  	%rd73, %rd48, %rd50;
$L__BB7_8:
	mov.b64 	%rd51, -3958705157555305931;
	{
	.reg .u32 %r0, %r1, %r2, %r3, %alo, %ahi, %blo, %bhi;
	mov.b64 	{%alo,%ahi}, %rd73;
	mov.b64 	{%blo,%bhi}, %rd51;
	mul.lo.u32 	%r0, %alo, %blo;
	mul.hi.u32 	%r1, %alo, %blo;
	mad.lo.cc.u32 	%r1, %alo, %bhi, %r1;
	madc.hi.u32 	%r2, %alo, %bhi, 0;
	mad.lo.cc.u32 	%r1, %ahi, %blo, %r1;
	madc.hi.cc.u32 	%r2, %ahi, %blo, %r2;
	madc.hi.u32 	%r3, %ahi, %bhi, 0;
	mad.lo.cc.u32 	%r2, %ahi, %bhi, %r2;
	addc.u32 	%r3, %r3, 0;
	mov.b64 	%rd52, {%r0,%r1};
	mov.b64 	%rd53, {%r2,%r3};
	}
	setp.gt.s64 	%p9, %rd53, 0;
	{
	.reg .u32 %r0, %r1, %r2, %r3, %a0, %a1, %a2, %a3, %b0, %b1, %b2, %b3;
	mov.b64 	{%a0,%a1}, %rd52;
	mov.b64 	{%a2,%a3}, %rd53;
	mov.b64 	{%b0,%b1}, %rd52;
	mov.b64 	{%b2,%b3}, %rd53;
	add.cc.u32 	%r0, %a0, %b0;
	addc.cc.u32 	%r1, %a1, %b1;
	addc.cc.u32 	%r2, %a2, %b2;
	addc.u32 	%r3, %a3, %b3;
	mov.b64 	%rd54, {%r0,%r1};
	mov.b64 	%rd55, {%r2,%r3};
	}
	selp.b64 	%rd56, %rd55, %rd53, %p9;
	selp.s64 	%rd57, -1, 0, %p9;
	sub.s64 	%rd58, %rd57, %rd15;
	cvt.u64.u32 	%rd59, %r17;
	shl.b64 	%rd60, %rd59, 32;
	add.s64 	%rd61, %rd56, 1;
	shr.u64 	%rd62, %rd61, 10;
	add.s64 	%rd63, %rd62, 1;
	shr.u64 	%rd64, %rd63, 1;
	shl.b64 	%rd65, %rd58, 52;
	add.s64 	%rd66, %rd65, %rd64;
	add.s64 	%rd67, %rd66, 4602678819172646912;
	or.b64  	%rd68, %rd67, %rd60;
	mov.b64 	%fd4, %rd68;
$L__BB7_9:
	st.param.f64 	[func_retval0], %fd4;
	st.param.b32 	[func_retval0+8], %r46;
	ret;

}


// ===== COMPILED SASS (sm_100) =====

	.target	sm_100

	.elftype	@"ET_EXEC"


//--------------------- .note.nv.tkinfo           --------------------------
	.section	.note.nv.tkinfo,"",@"SHT_NOTE"
	.sectionflags	@"SHF_NOTE_NV_TKINFO"
	.tkinfo
        /*0018*/ 	.word	0x00000002
        /*0030*/ 	.string	""
        /*0030*/ 	.string	"ptxas"
        /*0030*/ 	.string	"Cuda compilation tools, release 13.0, V13.0.88"
        /*0030*/ 	.string	"Build cuda_13.0.r13.0/compiler.36424714_0"
        /*0030*/ 	.string	"-arch sm_100 -m 64 "



//--------------------- .note.nv.cuinfo           --------------------------
	.section	.note.nv.cuinfo,"",@"SHT_NOTE"
	.sectionflags	@"SHF_NOTE_NV_CUINFO"
        /*0018*/ 	.short	0x0002
        /*001a*/ 	.short	0x0064
        /*001c*/ 	.short	0x0082
	.zero		2


//--------------------- .nv.info                  --------------------------
	.section	.nv.info,"",@"SHT_CUDA_INFO"
	.align	4


	//----- nvinfo : EIATTR_REGCOUNT
	.align		4
        /*0000*/ 	.byte	0x04, 0x2f
        /*0002*/ 	.short	(.L_9 - .L_8)
	.align		4
.L_8:
        /*0004*/ 	.word	index@(_Z8run_stepiiP7double4S0_)
        /*0008*/ 	.word	0x00000034


	//----- nvinfo : EIATTR_FRAME_SIZE
	.align		4
.L_9:
        /*000c*/ 	.byte	0x04, 0x11
        /*000e*/ 	.short	(.L_11 - .L_10)
	.align		4
.L_10:
        /*0010*/ 	.word	index@($_Z8run_stepiiP7double4S0_$__internal_trig_reduction_slowpathd)
        /*0014*/ 	.word	0x00000028


	//----- nvinfo : EIATTR_FRAME_SIZE
	.align		4
.L_11:
        /*0018*/ 	.byte	0x04, 0x11
        /*001a*/ 	.short	(.L_13 - .L_12)
	.align		4
.L_12:
        /*001c*/ 	.word	index@($__internal_6_$__cuda_sm20_dsqrt_rn_f64_mediumpath_v1)
        /*0020*/ 	.word	0x00000028


	//----- nvinfo : EIATTR_FRAME_SIZE
	.align		4
.L_13:
        /*0024*/ 	.byte	0x04, 0x11
        /*0026*/ 	.short	(.L_15 - .L_14)
	.align		4
.L_14:
        /*0028*/ 	.word	index@($__internal_5_$__cuda_sm20_div_rn_f64_full)
        /*002c*/ 	.word	0x00000028


	//----- nvinfo : EIATTR_FRAME_SIZE
	.align		4
.L_15:
        /*0030*/ 	.byte	0x04, 0x11
        /*0032*/ 	.short	(.L_17 - .L_16)
	.align		4
.L_16:
        /*0034*/ 	.word	index@(_Z8run_stepiiP7double4S0_)
        /*0038*/ 	.word	0x00000028


	//----- nvinfo : EIATTR_REGCOUNT
	.align		4
.L_17:
        /*003c*/ 	.byte	0x04, 0x2f
        /*003e*/ 	.short	(.L_19 - .L_18)
	.align		4
.L_18:
        /*0040*/ 	.word	index@(_Z9run_step2iiP7double4S0_Pi)
        /*0044*/ 	.word	0x00000034


	//----- nvinfo : EIATTR_FRAME_SIZE
	.align		4
.L_19:
        /*0048*/ 	.byte	0x04, 0x11
        /*004a*/ 	.short	(.L_21 - .L_20)
	.align		4
.L_20:
        /*004c*/ 	.word	index@($_Z9run_step2iiP7double4S0_Pi$__internal_trig_reduction_slowpathd)
        /*0050*/ 	.word	0x00000028


	//----- nvinfo : EIATTR_FRAME_SIZE
	.align		4
.L_21:
        /*0054*/ 	.byte	0x04, 0x11
        /*0056*/ 	.short	(.L_23 - .L_22)
	.align		4
.L_22:
        /*0058*/ 	.word	index@($__internal_4_$__cuda_sm20_dsqrt_rn_f64_mediumpath_v1)
        /*005c*/ 	.word	0x00000028


	//----- nvinfo : EIATTR_FRAME_SIZE
	.align		4
.L_23:
        /*0060*/ 	.byte	0x04, 0x11
        /*0062*/ 	.short	(.L_25 - .L_24)
	.align		4
.L_24:
        /*0064*/ 	.word	index@($__internal_3_$__cuda_sm20_div_rn_f64_full)
        /*0068*/ 	.word	0x00000028


	//----- nvinfo : EIATTR_FRAME_SIZE
	.align		4
.L_25:
        /*006c*/ 	.byte	0x04, 0x11
        /*006e*/ 	.short	(.L_27 - .L_26)
	.align		4
.L_26:
        /*0070*/ 	.word	index@(_Z9run_step2iiP7double4S0_Pi)
        /*0074*/ 	.word	0x00000028


	//----- nvinfo : EIATTR_REGCOUNT
	.align		4
.L_27:
        /*0078*/ 	.byte	0x04, 0x2f
        /*007a*/ 	.short	(.L_29 - .L_28)
	.align		4
.L_28:
        /*007c*/ 	.word	index@(_Z9run_step3iiP7double4S0_Pi)
        /*0080*/ 	.word	0x00000034


	//----- nvinfo : EIATTR_FRAME_SIZE
	.align		4
.L_29:
        /*0084*/ 	.byte	0x04, 0x11
        /*0086*/ 	.short	(.L_31 - .L_30)
	.align		4
.L_30:
        /*0088*/ 	.word	index@($_Z9run_step3iiP7double4S0_Pi$__internal_trig_reduction_slowpathd)
        /*008c*/ 	.word	0x00000028


	//----- nvinfo : EIATTR_FRAME_SIZE
	.align		4
.L_31:
        /*0090*/ 	.byte	0x04, 0x11
        /*0092*/ 	.short	(.L_33 - .L_32)
	.align		4
.L_32:
        /*0094*/ 	.word	index@($__internal_2_$__cuda_sm20_dsqrt_rn_f64_mediumpath_v1)
        /*0098*/ 	.word	0x00000028


	//----- nvinfo : EIATTR_FRAME_SIZE
	.align		4
.L_33:
        /*009c*/ 	.byte	0x04, 0x11
        /*009e*/ 	.short	(.L_35 - .L_34)
	.align		4
.L_34:
        /*00a0*/ 	.word	index@($__internal_1_$__cuda_sm20_div_rn_f64_full)
        /*00a4*/ 	.word	0x00000028


	//----- nvinfo : EIATTR_FRAME_SIZE
	.align		4
.L_35:
        /*00a8*/ 	.byte	0x04, 0x11
        /*00aa*/ 	.short	(.L_37 - .L_36)
	.align		4
.L_36:
        /*00ac*/ 	.word	index@(_Z9run_step3iiP7double4S0_Pi)
        /*00b0*/ 	.word	0x00000028


	//----- nvinfo : EIATTR_REGCOUNT
	.align		4
.L_37:
        /*00b4*/ 	.byte	0x04, 0x2f
        /*00b6*/ 	.short	(.L_39 - .L_38)
	.align		4
.L_38:
        /*00b8*/ 	.word	index@(_Z15update_positioniP7double4S0_Pd)
        /*00bc*/ 	.word	0x00000018


	//----- nvinfo : EIATTR_FRAME_SIZE
	.align		4
.L_39:
        /*00c0*/ 	.byte	0x04, 0x11
        /*00c2*/ 	.short	(.L_41 - .L_40)
	.align		4
.L_40:
        /*00c4*/ 	.word	index@($__internal_0_$__cuda_sm20_dsqrt_rn_f64_mediumpath_v1)
        /*00c8*/ 	.word	0x00000000


	//----- nvinfo : EIATTR_FRAME_SIZE
	.align		4
.L_41:
        /*00cc*/ 	.byte	0x04, 0x11
        /*00ce*/ 	.short	(.L_43 - .L_42)
	.align		4
.L_42:
        /*00d0*/ 	.word	index@(_Z15update_positioniP7double4S0_Pd)
        /*00d4*/ 	.word	0x00000000


	//----- nvinfo : EIATTR_REGCOUNT
	.align		4
.L_43:
        /*00d8*/ 	.byte	0x04, 0x2f
        /*00da*/ 	.short	(.L_45 - .L_44)
	.align		4
.L_44:
        /*00dc*/ 	.word	index@(_Z16update_position2iiP7double4S0_Pi)
        /*00e0*/ 	.word	0x0000001a


	//----- nvinfo : EIATTR_FRAME_SIZE
	.align		4
.L_45:
        /*00e4*/ 	.byte	0x04, 0x11
        /*00e6*/ 	.short	(.L_47 - .L_46)
	.align		4
.L_46:
        /*00e8*/ 	.word	index@(_Z16update_position2iiP7double4S0_Pi)
        /*00ec*/ 	.word	0x00000000


	//----- nvinfo : EIATTR_REGCOUNT
	.align		4
.L_47:
        /*00f0*/ 	.byte	0x04, 0x2f
        /*00f2*/ 	.short	(.L_49 - .L_48)
	.align		4
.L_48:
        /*00f4*/ 	.word	index@(_Z16update_position3iiP7double4S0_PiPd)
        /*00f8*/ 	.word	0x00000020


	//----- nvinfo : EIATTR_FRAME_SIZE
	.align		4
.L_49:
        /*00fc*/ 	.byte	0x04, 0x11
        /*00fe*/ 	.short	(.L_51 - .L_50)
	.align		4
.L_50:
        /*0100*/ 	.word	index@(_Z16update_position3iiP7double4S0_PiPd)
        /*0104*/ 	.word	0x00000000


	//----- nvinfo : EIATTR_REGCOUNT
	.align		4
.L_51:
        /*0108*/ 	.byte	0x04, 0x2f
        /*010a*/ 	.short	(.L_53 - .L_52)
	.align		4
.L_52:
        /*010c*/ 	.word	index@(_Z22update_position_sampleiP7double4S0_)
        /*0110*/ 	.word	0x00000012


	//----- nvinfo : EIATTR_FRAME_SIZE
	.align		4
.L_53:
        /*0114*/ 	.byte	0x04, 0x11
        /*0116*/ 	.short	(.L_55 - .L_54)
	.align		4
.L_54:
        /*0118*/ 	.word	index@(_Z22update_position_sampleiP7double4S0_)
        /*011c*/ 	.word	0x00000000


	//----- nvinfo : EIATTR_MIN_STACK_SIZE
	.align		4
.L_55:
        /*0120*/ 	.byte	0x04, 0x12
        /*0122*/ 	.short	(.L_57 - .L_56)
	.align		4
.L_56:
        /*0124*/ 	.word	index@(_Z22update_position_sampleiP7double4S0_)
        /*0128*/ 	.word	0x00000000


	//----- nvinfo : EIATTR_MIN_STACK_SIZE
	.align		4
.L_57:
        /*012c*/ 	.byte	0x04, 0x12
        /*012e*/ 	.short	(.L_59 - .L_58)
	.align		4
.L_58:
        /*0130*/ 	.word	index@(_Z16update_position3iiP7double4S0_PiPd)
        /*0134*/ 	.word	0x00000000


	//----- nvinfo : EIATTR_MIN_STACK_SIZE
	.align		4
.L_59:
        /*0138*/ 	.byte	0x04, 0x12
        /*013a*/ 	.short	(.L_61 - .L_60)
	.align		4
.L_60:
        /*013c*/ 	.word	index@(_Z16update_position2iiP7double4S0_Pi)
        /*0140*/ 	.word	0x00000000


	//----- nvinfo : EIATTR_MIN_STACK_SIZE
	.align		4
.L_61:
        /*0144*/ 	.byte	0x04, 0x12
        /*0146*/ 	.short	(.L_63 - .L_62)
	.align		4
.L_62:
        /*0148*/ 	.word	index@(_Z15update_positioniP7double4S0_Pd)
        /*014c*/ 	.word	0x00000000


	//----- nvinfo : EIATTR_MIN_STACK_SIZE
	.align		4
.L_63:
        /*0150*/ 	.byte	0x04, 0x12
        /*0152*/ 	.short	(.L_65 - .L_64)
	.align		4
.L_64:
        /*0154*/ 	.word	index@(_Z9run_step3iiP7double4S0_Pi)
        /*0158*/ 	.word	0x00000028


	//----- nvinfo : EIATTR_MIN_STACK_SIZE
	.align		4
.L_65:
        /*015c*/ 	.byte	0x04, 0x12
        /*015e*/ 	.short	(.L_67 - .L_66)
	.align		4
.L_66:
        /*0160*/ 	.word	index@(_Z9run_step2iiP7double4S0_Pi)
        /*0164*/ 	.word	0x00000028


	//----- nvinfo : EIATTR_MIN_STACK_SIZE
	.align		4
.L_67:
        /*0168*/ 	.byte	0x04, 0x12
        /*016a*/ 	.short	(.L_69 - .L_68)
	.align		4
.L_68:
        /*016c*/ 	.word	index@(_Z8run_stepiiP7double4S0_)
        /*0170*/ 	.word	0x00000028
.L_69:


//--------------------- .nv.compat                --------------------------
	.section	.nv.compat,"",@"SHT_CUDA_COMPAT_INFO"
	.align	4
        /*0000*/ 	.byte	0x02, 0x09, 0x00, 0x00, 0x02, 0x02, 0x01, 0x00, 0x02, 0x05, 0x05, 0x00, 0x03, 0x07, 0x01, 0x01
        /*0010*/ 	.byte	0x02, 0x03, 0x00, 0x00, 0x02, 0x06, 0x01, 0x00, 0x04, 0x0b, 0x08, 0x00, 0x01, 0x00, 0x00, 0x00
        /*0020*/ 	.byte	0x00, 0x00, 0x00, 0x00


//--------------------- .nv.info._Z22update_position_sampleiP7double4S0_ --------------------------
	.section	.nv.info._Z22update_position_sampleiP7double4S0_,"",@"SHT_CUDA_INFO"
	.sectionflags	@""
	.align	4


	//----- nvinfo : EIATTR_CUDA_API_VERSION
	.align		4
        /*0000*/ 	.byte	0x04, 0x37
        /*0002*/ 	.short	(.L_71 - .L_70)
.L_70:
        /*0004*/ 	.word	0x00000082


	//----- nvinfo : EIATTR_KPARAM_INFO
	.align		4
.L_71:
        /*0008*/ 	.byte	0x04, 0x17
        /*000a*/ 	.short	(.L_73 - .L_72)
.L_72:
        /*000c*/ 	.word	0x00000000
        /*0010*/ 	.short	0x0002
        /*0012*/ 	.short	0x0010
        /*0014*/ 	.byte	0x00, 0xf5, 0x21, 0x00


	//----- nvinfo : EIATTR_KPARAM_INFO
	.align		4
.L_73:
        /*0018*/ 	.byte	0x04, 0x17
        /*001a*/ 	.short	(.L_75 - .L_74)
.L_74:
        /*001c*/ 	.word	0x00000000
        /*0020*/ 	.short	0x0001
        /*0022*/ 	.short	0x0008
        /*0024*/ 	.byte	0x00, 0xf5, 0x21, 0x00


	//----- nvinfo : EIATTR_KPARAM_INFO
	.align		4
.L_75:
        /*0028*/ 	.byte	0x04, 0x17
        /*002a*/ 	.short	(.L_77 - .L_76)
.L_76:
        /*002c*/ 	.word	0x00000000
        /*0030*/ 	.short	0x0000
        /*0032*/ 	.short	0x0000
        /*0034*/ 	.byte	0x00, 0xf0, 0x11, 0x00


	//----- nvinfo : EIATTR_SPARSE_MMA_MASK
	.align		4
.L_77:
        /*0038*/ 	.byte	0x03, 0x50
        /*003a*/ 	.short	0x0000


	//----- nvinfo : EIATTR_MAXREG_COUNT
	.align		4
        /*003c*/ 	.byte	0x03, 0x1b
        /*003e*/ 	.short	0x00ff


	//----- nvinfo : EIATTR_MERCURY_ISA_VERSION
	.align		4
        /*0040*/ 	.byte	0x03, 0x5f
        /*0042*/ 	.short	0x0101


	//----- nvinfo : EIATTR_VRC_CTA_INIT_COUNT
	.align		4
        /*0044*/ 	.byte	0x02, 0x4a
	.zero		1
	.zero		1


	//----- nvinfo : EIATTR_EXIT_INSTR_OFFSETS
	.align		4
        /*0048*/ 	.byte	0x04, 0x1c
        /*004a*/ 	.short	(.L_79 - .L_78)


	//   ....[0]....
.L_78:
        /*004c*/ 	.word	0x00000070


	//   ....[1]....
        /*0050*/ 	.word	0x00000170


	//----- nvinfo : EIATTR_CBANK_PARAM_SIZE
	.align		4
.L_79:
        /*0054*/ 	.byte	0x03, 0x19
        /*0056*/ 	.short	0x0018


	//----- nvinfo : EIATTR_PARAM_CBANK
	.align		4
        /*0058*/ 	.byte	0x04, 0x0a
        /*005a*/ 	.short	(.L_81 - .L_80)
	.align		4
.L_80:
        /*005c*/ 	.word	index@(.nv.constant0._Z22update_position_sampleiP7double4S0_)
        /*0060*/ 	.short	0x0380
        /*0062*/ 	.short	0x0018


	//----- nvinfo : EIATTR_SW_WAR
	.align		4
.L_81:
        /*0064*/ 	.byte	0x04, 0x36
        /*0066*/ 	.short	(.L_83 - .L_82)
.L_82:
        /*0068*/ 	.word	0x00000008
.L_83:


//--------------------- .nv.info._Z16update_position3iiP7double4S0_PiPd --------------------------
	.section	.nv.info._Z16update_position3iiP7double4S0_PiPd,"",@"SHT_CUDA_INFO"
	.sectionflags	@""
	.align	4


	//----- nvinfo : EIATTR_CUDA_API_VERSION
	.align		4
        /*0000*/ 	.byte	0x04, 0x37
        /*0002*/ 	.short	(.L_85 - .L_84)
.L_84:
        /*0004*/ 	.word	0x00000082


	//----- nvinfo : EIATTR_KPARAM_INFO
	.align		4
.L_85:
        /*0008*/ 	.byte	0x04, 0x17
        /*000a*/ 	.short	(.L_87 - .L_86)
.L_86:
        /*000c*/ 	.word	0x00000000
        /*0010*/ 	.short	0x0005
        /*0012*/ 	.short	0x0020
        /*0014*/ 	.byte	0x00, 0xf5, 0x21, 0x00


	//----- nvinfo : EIATTR_KPARAM_INFO
	.align		4
.L_87:
        /*0018*/ 	.byte	0x04, 0x17
        /*001a*/ 	.short	(.L_89 - .L_88)
.L_88:
        /*001c*/ 	.word	0x00000000
        /*0020*/ 	.short	0x0004
        /*0022*/ 	.short	0x0018
        /*0024*/ 	.byte	0x00, 0xf5, 0x21, 0x00


	//----- nvinfo : EIATTR_KPARAM_INFO
	.align		4
.L_89:
        /*0028*/ 	.byte	0x04, 0x17
        /*002a*/ 	.short	(.L_91 - .L_90)
.L_90:
        /*002c*/ 	.word	0x00000000
        /*0030*/ 	.short	0x0003
        /*0032*/ 	.short	0x0010
        /*0034*/ 	.byte	0x00, 0xf5, 0x21, 0x00


	//----- nvinfo : EIATTR_KPARAM_INFO
	.align		4
.L_91:
        /*0038*/ 	.byte	0x04, 0x17
        /*003a*/ 	.short	(.L_93 - .L_92)
.L_92:
        /*003c*/ 	.word	0x00000000
        /*0040*/ 	.short	0x0002
        /*0042*/ 	.short	0x0008
        /*0044*/ 	.byte	0x00, 0xf5, 0x21, 0x00


	//----- nvinfo : EIATTR_KPARAM_INFO
	.align		4
.L_93:
        /*0048*/ 	.byte	0x04, 0x17
        /*004a*/ 	.short	(.L_95 - .L_94)
.L_94:
        /*004c*/ 	.word	0x00000000
        /*0050*/ 	.short	0x0001
        /*0052*/ 	.short	0x0004
        /*0054*/ 	.byte	0x00, 0xf0, 0x11, 0x00


	//----- nvinfo : EIATTR_KPARAM_INFO
	.align		4
.L_95:
        /*0058*/ 	.byte	0x04, 0x17
        /*005a*/ 	.short	(.L_97 - .L_96)
.L_96:
        /*005c*/ 	.word	0x00000000
        /*0060*/ 	.short	0x0000
        /*0062*/ 	.short	0x0000
        /*0064*/ 	.byte	0x00, 0xf0, 0x11, 0x00


	//----- nvinfo : EIATTR_SPARSE_MMA_MASK
	.align		4
.L_97:
        /*0068*/ 	.byte	0x03, 0x50
        /*006a*/ 	.short	0x0000


	//----- nvinfo : EIATTR_MAXREG_COUNT
	.align		4
        /*006c*/ 	.byte	0x03, 0x1b
        /*006e*/ 	.short	0x00ff


	//----- nvinfo : EIATTR_MERCURY_ISA_VERSION
	.align		4
        /*0070*/ 	.byte	0x03, 0x5f
        /*0072*/ 	.short	0x0101


	//----- nvinfo : EIATTR_VRC_CTA_INIT_COUNT
	.align		4
        /*0074*/ 	.byte	0x02, 0x4a
	.zero		1
	.zero		1


	//----- nvinfo : EIATTR_EXIT_INSTR_OFFSETS
	.align		4
        /*0078*/ 	.byte	0x04, 0x1c
        /*007a*/ 	.short	(.L_99 - .L_98)


	//   ....[0]....
.L_98:
        /*007c*/ 	.word	0x00000090


	//   ....[1]....
        /*0080*/ 	.word	0x000000e0


	//   ....[2]....
        /*0084*/ 	.word	0x000001e0


	//   ....[3]....
        /*0088*/ 	.word	0x00000620


	//   ....[4]....
        /*008c*/ 	.word	0x00000650


	//----- nvinfo : EIATTR_CBANK_PARAM_SIZE
	.align		4
.L_99:
        /*0090*/ 	.byte	0x03, 0x19
        /*0092*/ 	.short	0x0028


	//----- nvinfo : EIATTR_PARAM_CBANK
	.align		4
        /*0094*/ 	.byte	0x04, 0x0a
        /*0096*/ 	.short	(.L_101 - .L_100)
	.align		4
.L_100:
        /*0098*/ 	.word	index@(.nv.constant0._Z16update_position3iiP7double4S0_PiPd)
        /*009c*/ 	.short	0x0380
        /*009e*/ 	.short	0x0028


	//----- nvinfo : EIATTR_SW_WAR
	.align		4
.L_101:
        /*00a0*/ 	.byte	0x04, 0x36
        /*00a2*/ 	.short	(.L_103 - .L_102)
.L_102:
        /*00a4*/ 	.word	0x00000008
.L_103:


//--------------------- .nv.info._Z16update_position2iiP7double4S0_Pi --------------------------
	.section	.nv.info._Z16update_position2iiP7double4S0_Pi,"",@"SHT_CUDA_INFO"
	.sectionflags	@""
	.align	4


	//----- nvinfo : EIATTR_CUDA_API_VERSION
	.align		4
        /*0000*/ 	.byte	0x04, 0x37
        /*0002*/ 	.short	(.L_105 - .L_104)
.L_104:
        /*0004*/ 	.word	0x00000082


	//----- nvinfo : EIATTR_KPARAM_INFO
	.align		4
.L_105:
        /*0008*/ 	.byte	0x04, 0x17
        /*000a*/ 	.short	(.L_107 - .L_106)
.L_106:
        /*000c*/ 	.word	0x00000000
        /*0010*/ 	.short	0x0004
        /*0012*/ 	.short	0x0018
        /*0014*/ 	.byte	0x00, 0xf5, 0x21, 0x00


	//----- nvinfo : EIATTR_KPARAM_INFO
	.align		4
.L_107:
        /*0018*/ 	.byte	0x04, 0x17
        /*001a*/ 	.short	(.L_109 - .L_108)
.L_108:
        /*001c*/ 	.word	0x00000000
        /*0020*/ 	.short	0x0003
        /*0022*/ 	.short	0x0010
        /*0024*/ 	.byte	0x00, 0xf5, 0x21, 0x00


	//----- nvinfo : EIATTR_KPARAM_INFO
	.align		4
.L_109:
        /*0028*/ 	.byte	0x04, 0x17
        /*002a*/ 	.short	(.L_111 - .L_110)
.L_110:
        /*002c*/ 	.word	0x00000000
        /*0030*/ 	.short	0x0002
        /*0032*/ 	.short	0x0008
        /*0034*/ 	.byte	0x00, 0xf5, 0x21, 0x00


	//----- nvinfo : EIATTR_KPARAM_INFO
	.align		4
.L_111:
        /*0038*/ 	.byte	0x04, 0x17
        /*003a*/ 	.short	(.L_113 - .L_112)
.L_112:
        /*003c*/ 	.word	0x00000000
        /*0040*/ 	.short	0x0001
        /*0042*/ 	.short	0x0004
        /*0044*/ 	.byte	0x00, 0xf0, 0x11, 0x00


	//----- nvinfo : EIATTR_KPARAM_INFO
	.align		4
.L_113:
        /*0048*/ 	.byte	0x04, 0x17
        /*004a*/ 	.short	(.L_115 - .L_114)
.L_114:
        /*004c*/ 	.word	0x00000000
        /*0050*/ 	.short	0x0000
        /*0052*/ 	.short	0x0000
        /*0054*/ 	.byte	0x00, 0xf0, 0x11, 0x00


	//----- nvinfo : EIATTR_SPARSE_MMA_MASK
	.align		4
.L_115:
        /*0058*/ 	.byte	0x03, 0x50
        /*005a*/ 	.short	0x0000


	//----- nvinfo : EIATTR_MAXREG_COUNT
	.align		4
        /*005c*/ 	.byte	0x03, 0x1b
        /*005e*/ 	.short	0x00ff


	//----- nvinfo : EIATTR_MERCURY_ISA_VERSION
	.align		4
        /*0060*/ 	.byte	0x03, 0x5f
        /*0062*/ 	.short	0x0101


	//----- nvinfo : EIATTR_VRC_CTA_INIT_COUNT
	.align		4
        /*0064*/ 	.byte	0x02, 0x4a
	.zero		1
	.zero		1


	//----- nvinfo : EIATTR_EXIT_INSTR_OFFSETS
	.align		4
        /*0068*/ 	.byte	0x04, 0x1c
        /*006a*/ 	.short	(.L_117 - .L_116)


	//   ....[0]....
.L_116:
        /*006c*/ 	.word	0x00000080


	//   ....[1]....
        /*0070*/ 	.word	0x000000d0


	//   ....[2]....
        /*0074*/ 	.word	0x000001d0


	//   ....[3]....
        /*0078*/ 	.word	0x00000360


	//   ....[4]....
        /*007c*/ 	.word	0x00000390


	//----- nvinfo : EIATTR_CBANK_PARAM_SIZE
	.align		4
.L_117:
        /*0080*/ 	.byte	0x03, 0x19
        /*0082*/ 	.short	0x0020


	//----- nvinfo : EIATTR_PARAM_CBANK
	.align		4
        /*0084*/ 	.byte	0x04, 0x0a
        /*0086*/ 	.short	(.L_119 - .L_118)
	.align		4
.L_118:
        /*0088*/ 	.word	index@(.nv.constant0._Z16update_position2iiP7double4S0_Pi)
        /*008c*/ 	.short	0x0380
        /*008e*/ 	.short	0x0020


	//----- nvinfo : EIATTR_SW_WAR
	.align		4
.L_119:
        /*0090*/ 	.byte	0x04, 0x36
        /*0092*/ 	.short	(.L_121 - .L_120)
.L_120:
        /*0094*/ 	.word	0x00000008
.L_121:


//--------------------- .nv.info._Z15update_positioniP7double4S0_Pd --------------------------
	.section	.nv.info._Z15update_positioniP7double4S0_Pd,"",@"SHT_CUDA_INFO"
	.sectionflags	@""
	.align	4


	//----- nvinfo : EIATTR_CUDA_API_VERSION
	.align		4
        /*0000*/ 	.byte	0x04, 0x37
        /*0002*/ 	.short	(.L_123 - .L_122)
.L_122:
        /*0004*/ 	.word	0x00000082


	//----- nvinfo : EIATTR_KPARAM_INFO
	.align		4
.L_123:
        /*0008*/ 	.byte	0x04, 0x17
        /*000a*/ 	.short	(.L_125 - .L_124)
.L_124:
        /*000c*/ 	.word	0x00000000
        /*0010*/ 	.short	0x0003
        /*0012*/ 	.short	0x0018
        /*0014*/ 	.byte	0x00, 0xf5, 0x21, 0x00


	//----- nvinfo : EIATTR_KPARAM_INFO
	.align		4
.L_125:
        /*0018*/ 	.byte	0x04, 0x17
        /*001a*/ 	.short	(.L_127 - .L_126)
.L_126:
        /*001c*/ 	.word	0x00000000
        /*0020*/ 	.short	0x0002
        /*0022*/ 	.short	0x0010
        /*0024*/ 	.byte	0x00, 0xf5, 0x21, 0x00


	//----- nvinfo : EIATTR_KPARAM_INFO
	.align		4
.L_127:
        /*0028*/ 	.byte	0x04, 0x17
        /*002a*/ 	.short	(.L_129 - .L_128)
.L_128:
        /*002c*/ 	.word	0x00000000
        /*0030*/ 	.short	0x0001
        /*0032*/ 	.short	0x0008
        /*0034*/ 	.byte	0x00, 0xf5, 0x21, 0x00


	//----- nvinfo : EIATTR_KPARAM_INFO
	.align		4
.L_129:
        /*0038*/ 	.byte	0x04, 0x17
        /*003a*/ 	.short	(.L_131 - .L_130)
.L_130:
        /*003c*/ 	.word	0x00000000
        /*0040*/ 	.short	0x0000
        /*0042*/ 	.short	0x0000
        /*0044*/ 	.byte	0x00, 0xf0, 0x11, 0x00


	//----- nvinfo : EIATTR_SPARSE_MMA_MASK
	.align		4
.L_131:
        /*0048*/ 	.byte	0x03, 0x50
        /*004a*/ 	.short	0x0000


	//----- nvinfo : EIATTR_MAXREG_COUNT
	.align		4
        /*004c*/ 	.byte	0x03, 0x1b
        /*004e*/ 	.short	0x00ff


	//----- nvinfo : EIATTR_MERCURY_ISA_VERSION
	.align		4
        /*0050*/ 	.byte	0x03, 0x5f
        /*0052*/ 	.short	0x0101


	//----- nvinfo : EIATTR_VRC_CTA_INIT_COUNT
	.align		4
        /*0054*/ 	.byte	0x02, 0x4a
	.zero		1
	.zero		1


	//----- nvinfo : EIATTR_EXIT_INSTR_OFFSETS
	.align		4
        /*0058*/ 	.byte	0x04, 0x1c
        /*005a*/ 	.short	(.L_133 - .L_132)


	//   ....[0]....
.L_132:
        /*005c*/ 	.word	0x00000080


	//   ....[1]....
        /*0060*/ 	.word	0x00000190


	//   ....[2]....
        /*0064*/ 	.word	0x00000440


	//   ....[3]....
        /*0068*/ 	.word	0x00000460


	//----- nvinfo : EIATTR_CRS_STACK_SIZE
	.align		4
.L_133:
        /*006c*/ 	.byte	0x04, 0x1e
        /*006e*/ 	.short	(.L_135 - .L_134)
.L_134:
        /*0070*/ 	.word	0x00000000


	//----- nvinfo : EIATTR_CBANK_PARAM_SIZE
	.align		4
.L_135:
        /*0074*/ 	.byte	0x03, 0x19
        /*0076*/ 	.short	0x0020


	//----- nvinfo : EIATTR_PARAM_CBANK
	.align		4
        /*0078*/ 	.byte	0x04, 0x0a
        /*007a*/ 	.short	(.L_137 - .L_136)
	.align		4
.L_136:
        /*007c*/ 	.word	index@(.nv.constant0._Z15update_positioniP7double4S0_Pd)
        /*0080*/ 	.short	0x0380
        /*0082*/ 	.short	0x0020


	//----- nvinfo : EIATTR_SW_WAR
	.align		4
.L_137:
        /*0084*/ 	.byte	0x04, 0x36
        /*0086*/ 	.short	(.L_139 - .L_138)
.L_138:
        /*0088*/ 	.word	0x00000008
.L_139:


//--------------------- .nv.info._Z9run_step3iiP7double4S0_Pi --------------------------
	.section	.nv.info._Z9run_step3iiP7double4S0_Pi,"",@"SHT_CUDA_INFO"
	.sectionflags	@""
	.align	4


	//----- nvinfo : EIATTR_CUDA_API_VERSION
	.align		4
        /*0000*/ 	.byte	0x04, 0x37
        /*0002*/ 	.short	(.L_141 - .L_140)
.L_140:
        /*0004*/ 	.word	0x00000082


	//----- nvinfo : EIATTR_KPARAM_INFO
	.align		4
.L_141:
        /*0008*/ 	.byte	0x04, 0x17
        /*000a*/ 	.short	(.L_143 - .L_142)
.L_142:
        /*000c*/ 	.word	0x00000000
        /*0010*/ 	.short	0x0004
        /*0012*/ 	.short	0x0018
        /*0014*/ 	.byte	0x00, 0xf5, 0x21, 0x00


	//----- nvinfo : EIATTR_KPARAM_INFO
	.align		4
.L_143:
        /*0018*/ 	.byte	0x04, 0x17
        /*001a*/ 	.short	(.L_145 - .L_144)
.L_144:
        /*001c*/ 	.word	0x00000000
        /*0020*/ 	.short	0x0003
        /*0022*/ 	.short	0x0010
        /*0024*/ 	.byte	0x00, 0xf5, 0x21, 0x00


	//----- nvinfo : EIATTR_KPARAM_INFO
	.align		4
.L_145:
        /*0028*/ 	.byte	0x04, 0x17
        /*002a*/ 	.short	(.L_147 - .L_146)
.L_146:
        /*002c*/ 	.word	0x00000000
        /*0030*/ 	.short	0x0002
        /*0032*/ 	.short	0x0008
        /*0034*/ 	.byte	0x00, 0xf5, 0x21, 0x00


	//----- nvinfo : EIATTR_KPARAM_INFO
	.align		4
.L_147:
        /*0038*/ 	.byte	0x04, 0x17
        /*003a*/ 	.short	(.L_149 - .L_148)
.L_148:
        /*003c*/ 	.word	0x00000000
        /*0040*/ 	.short	0x0001
        /*0042*/ 	.short	0x0004
        /*0044*/ 	.byte	0x00, 0xf0, 0x11, 0x00


	//----- nvinfo : EIATTR_KPARAM_INFO
	.align		4
.L_149:
        /*0048*/ 	.byte	0x04, 0x17
        /*004a*/ 	.short	(.L_151 - .L_150)
.L_150:
        /*004c*/ 	.word	0x00000000
        /*0050*/ 	.short	0x0000
        /*0052*/ 	.short	0x0000
        /*0054*/ 	.byte	0x00, 0xf0, 0x11, 0x00


	//----- nvinfo : EIATTR_SPARSE_MMA_MASK
	.align		4
.L_151:
        /*0058*/ 	.byte	0x03, 0x50
        /*005a*/ 	.short	0x0000


	//----- nvinfo : EIATTR_MAXREG_COUNT
	.align		4
        /*005c*/ 	.byte	0x03, 0x1b
        /*005e*/ 	.short	0x00ff


	//----- nvinfo : EIATTR_NUM_BARRIERS
	.align		4
        /*0060*/ 	.byte	0x02, 0x4c
        /*0062*/ 	.byte	0x01
	.zero		1


	//----- nvinfo : EIATTR_MERCURY_ISA_VERSION
	.align		4
        /*0064*/ 	.byte	0x03, 0x5f
        /*0066*/ 	.short	0x0101


	//----- nvinfo : EIATTR_VRC_CTA_INIT_COUNT
	.align		4
        /*0068*/ 	.byte	0x02, 0x4a
	.zero		1
	.zero		1


	//----- nvinfo : EIATTR_EXIT_INSTR_OFFSETS
	.align		4
        /*006c*/ 	.byte	0x04, 0x1c
        /*006e*/ 	.short	(.L_153 - .L_152)


	//   ....[0]....
.L_152:
        /*0070*/ 	.word	0x00000060


	//   ....[1]....
        /*0074*/ 	.word	0x000000c0


	//   ....[2]....
        /*0078*/ 	.word	0x00001580


	//   ....[3]....
        /*007c*/ 	.word	0x00001650


	//----- nvinfo : EIATTR_CRS_STACK_SIZE
	.align		4
.L_153:
        /*0080*/ 	.byte	0x04, 0x1e
        /*0082*/ 	.short	(.L_155 - .L_154)
.L_154:
        /*0084*/ 	.word	0x00000000


	//----- nvinfo : EIATTR_CBANK_PARAM_SIZE
	.align		4
.L_155:
        /*0088*/ 	.byte	0x03, 0x19
        /*008a*/ 	.short	0x0020


	//----- nvinfo : EIATTR_PARAM_CBANK
	.align		4
        /*008c*/ 	.byte	0x04, 0x0a
        /*008e*/ 	.short	(.L_157 - .L_156)
	.align		4
.L_156:
        /*0090*/ 	.word	index@(.nv.constant0._Z9run_step3iiP7double4S0_Pi)
        /*0094*/ 	.short	0x0380
        /*0096*/ 	.short	0x0020


	//----- nvinfo : EIATTR_SW_WAR
	.align		4
.L_157:
        /*0098*/ 	.byte	0x04, 0x36
        /*009a*/ 	.short	(.L_159 - .L_158)
.L_158:
        /*009c*/ 	.word	0x00000008
.L_159:


//--------------------- .nv.info._Z9run_step2iiP7double4S0_Pi --------------------------
	.section	.nv.info._Z9run_step2iiP7double4S0_Pi,"",@"SHT_CUDA_INFO"
	.sectionflags	@""
	.align	4


	//----- nvinfo : EIATTR_CUDA_API_VERSION
	.align		4
        /*0000*/ 	.byte	0x04, 0x37
        /*0002*/ 	.short	(.L_161 - .L_160)
.L_160:
        /*0004*/ 	.word	0x00000082


	//----- nvinfo : EIATTR_KPARAM_INFO
	.align		4
.L_161:
        /*0008*/ 	.byte	0x04, 0x17
        /*000a*/ 	.short	(.L_163 - .L_162)
.L_162:
        /*000c*/ 	.word	0x00000000
        /*0010*/ 	.short	0x0004
        /*0012*/ 	.short	0x0018
        /*0014*/ 	.byte	0x00, 0xf5, 0x21, 0x00


	//----- nvinfo : EIATTR_KPARAM_INFO
	.align		4
.L_163:
        /*0018*/ 	.byte	0x04, 0x17
        /*001a*/ 	.short	(.L_165 - .L_164)
.L_164:
        /*001c*/ 	.word	0x00000000
        /*0020*/ 	.short	0x0003
        /*0022*/ 	.short	0x0010
        /*0024*/ 	.byte	0x00, 0xf5, 0x21, 0x00


	//----- nvinfo : EIATTR_KPARAM_INFO
	.align		4
.L_165:
        /*0028*/ 	.byte	0x04, 0x17
        /*002a*/ 	.short	(.L_167 - .L_166)
.L_166:
        /*002c*/ 	.word	0x00000000
        /*0030*/ 	.short	0x0002
        /*0032*/ 	.short	0x0008
        /*0034*/ 	.byte	0x00, 0xf5, 0x21, 0x00


	//----- nvinfo : EIATTR_KPARAM_INFO
	.align		4
.L_167:
        /*0038*/ 	.byte	0x04, 0x17
        /*003a*/ 	.short	(.L_169 - .L_168)
.L_168:
        /*003c*/ 	.word	0x00000000
        /*0040*/ 	.short	0x0001
        /*0042*/ 	.short	0x0004
        /*0044*/ 	.byte	0x00, 0xf0, 0x11, 0x00


	//----- nvinfo : EIATTR_KPARAM_INFO
	.align		4
.L_169:
        /*0048*/ 	.byte	0x04, 0x17
        /*004a*/ 	.short	(.L_171 - .L_170)
.L_170:
        /*004c*/ 	.word	0x00000000
        /*0050*/ 	.short	0x0000
        /*0052*/ 	.short	0x0000
        /*0054*/ 	.byte	0x00, 0xf0, 0x11, 0x00


	//----- nvinfo : EIATTR_SPARSE_MMA_MASK
	.align		4
.L_171:
        /*0058*/ 	.byte	0x03, 0x50
        /*005a*/ 	.short	0x0000


	//----- nvinfo : EIATTR_MAXREG_COUNT
	.align		4
        /*005c*/ 	.byte	0x03, 0x1b
        /*005e*/ 	.short	0x00ff


	//----- nvinfo : EIATTR_NUM_BARRIERS
	.align		4
        /*0060*/ 	.byte	0x02, 0x4c
        /*0062*/ 	.byte	0x01
	.zero		1


	//----- nvinfo : EIATTR_MERCURY_ISA_VERSION
	.align		4
        /*0064*/ 	.byte	0x03, 0x5f
        /*0066*/ 	.short	0x0101


	//----- nvinfo : EIATTR_VRC_CTA_INIT_COUNT
	.align		4
        /*0068*/ 	.byte	0x02, 0x4a
	.zero		1
	.zero		1


	//----- nvinfo : EIATTR_EXIT_INSTR_OFFSETS
	.align		4
        /*006c*/ 	.byte	0x04, 0x1c
        /*006e*/ 	.short	(.L_173 - .L_172)


	//   ....[0]....
.L_172:
        /*0070*/ 	.word	0x00000060


	//   ....[1]....
        /*0074*/ 	.word	0x000000c0


	//   ....[2]....
        /*0078*/ 	.word	0x00001580


	//   ....[3]....
        /*007c*/ 	.word	0x00001650


	//----- nvinfo : EIATTR_CRS_STACK_SIZE
	.align		4
.L_173:
        /*0080*/ 	.byte	0x04, 0x1e
        /*0082*/ 	.short	(.L_175 - .L_174)
.L_174:
        /*0084*/ 	.word	0x00000000


	//----- nvinfo : EIATTR_CBANK_PARAM_SIZE
	.align		4
.L_175:
        /*0088*/ 	.byte	0x03, 0x19
        /*008a*/ 	.short	0x0020


	//----- nvinfo : EIATTR_PARAM_CBANK
	.align		4
        /*008c*/ 	.byte	0x04, 0x0a
        /*008e*/ 	.short	(.L_177 - .L_176)
	.align		4
.L_176:
        /*0090*/ 	.word	index@(.nv.constant0._Z9run_step2iiP7double4S0_Pi)
        /*0094*/ 	.short	0x0380
        /*0096*/ 	.short	0x0020


	//----- nvinfo : EIATTR_SW_WAR
	.align		4
.L_177:
        /*0098*/ 	.byte	0x04, 0x36
        /*009a*/ 	.short	(.L_179 - .L_178)
.L_178:
        /*009c*/ 	.word	0x00000008
.L_179:


//--------------------- .nv.info._Z8run_stepiiP7double4S0_ --------------------------
	.section	.nv.info._Z8run_stepiiP7double4S0_,"",@"SHT_CUDA_INFO"
	.sectionflags	@""
	.align	4


	//----- nvinfo : EIATTR_CUDA_API_VERSION
	.align		4
        /*0000*/ 	.byte	0x04, 0x37
        /*0002*/ 	.short	(.L_181 - .L_180)
.L_180:
        /*0004*/ 	.word	0x00000082


	//----- nvinfo : EIATTR_KPARAM_INFO
	.align		4
.L_181:
        /*0008*/ 	.byte	0x04, 0x17
        /*000a*/ 	.short	(.L_183 - .L_182)
.L_182:
        /*000c*/ 	.word	0x00000000
        /*0010*/ 	.short	0x0003
        /*0012*/ 	.short	0x0010
        /*0014*/ 	.byte	0x00, 0xf5, 0x21, 0x00


	//----- nvinfo : EIATTR_KPARAM_INFO
	.align		4
.L_183:
        /*0018*/ 	.byte	0x04, 0x17
        /*001a*/ 	.short	(.L_185 - .L_184)
.L_184:
        /*001c*/ 	.word	0x00000000
        /*0020*/ 	.short	0x0002
        /*0022*/ 	.short	0x0008
        /*0024*/ 	.byte	0x00, 0xf5, 0x21, 0x00


	//----- nvinfo : EIATTR_KPARAM_INFO
	.align		4
.L_185:
        /*0028*/ 	.byte	0x04, 0x17
        /*002a*/ 	.short	(.L_187 - .L_186)
.L_186:
        /*002c*/ 	.word	0x00000000
        /*0030*/ 	.short	0x0001
        /*0032*/ 	.short	0x0004
        /*0034*/ 	.byte	0x00, 0xf0, 0x11, 0x00


	//----- nvinfo : EIATTR_KPARAM_INFO
	.align		4
.L_187:
        /*0038*/ 	.byte	0x04, 0x17
        /*003a*/ 	.short	(.L_189 - .L_188)
.L_188:
        /*003c*/ 	.word	0x00000000
        /*0040*/ 	.short	0x0000
        /*0042*/ 	.short	0x0000
        /*0044*/ 	.byte	0x00, 0xf0, 0x11, 0x00


	//----- nvinfo : EIATTR_SPARSE_MMA_MASK
	.align		4
.L_189:
        /*0048*/ 	.byte	0x03, 0x50
        /*004a*/ 	.short	0x0000


	//----- nvinfo : EIATTR_MAXREG_COUNT
	.align		4
        /*004c*/ 	.byte	0x03, 0x1b
        /*004e*/ 	.short	0x00ff


	//----- nvinfo : EIATTR_NUM_BARRIERS
	.align		4
        /*0050*/ 	.byte	0x02, 0x4c
        /*0052*/ 	.byte	0x01
	.zero		1


	//----- nvinfo : EIATTR_MERCURY_ISA_VERSION
	.align		4
        /*0054*/ 	.byte	0x03, 0x5f
        /*0056*/ 	.short	0x0101


	//----- nvinfo : EIATTR_VRC_CTA_INIT_COUNT
	.align		4
        /*0058*/ 	.byte	0x02, 0x4a
	.zero		1
	.zero		1


	//----- nvinfo : EIATTR_EXIT_INSTR_OFFSETS
	.align		4
        /*005c*/ 	.byte	0x04, 0x1c
        /*005e*/ 	.short	(.L_191 - .L_190)


	//   ....[0]....
.L_190:
        /*0060*/ 	.word	0x00000070


	//   ....[1]....
        /*0064*/ 	.word	0x00001540


	//   ....[2]....
        /*0068*/ 	.word	0x00001610


	//----- nvinfo : EIATTR_CRS_STACK_SIZE
	.align		4
.L_191:
        /*006c*/ 	.byte	0x04, 0x1e
        /*006e*/ 	.short	(.L_193 - .L_192)
.L_192:
        /*0070*/ 	.word	0x00000000


	//----- nvinfo : EIATTR_CBANK_PARAM_SIZE
	.align		4
.L_193:
        /*0074*/ 	.byte	0x03, 0x19
        /*0076*/ 	.short	0x0018


	//----- nvinfo : EIATTR_PARAM_CBANK
	.align		4
        /*0078*/ 	.byte	0x04, 0x0a
        /*007a*/ 	.short	(.L_195 - .L_194)
	.align		4
.L_194:
        /*007c*/ 	.word	index@(.nv.constant0._Z8run_stepiiP7double4S0_)
        /*0080*/ 	.short	0x0380
        /*0082*/ 	.short	0x0018


	//----- nvinfo : EIATTR_SW_WAR
	.align		4
.L_195:
        /*0084*/ 	.byte	0x04, 0x36
        /*0086*/ 	.short	(.L_197 - .L_196)
.L_196:
        /*0088*/ 	.word	0x00000008
.L_197:


//--------------------- .nv.callgraph             --------------------------
	.section	.nv.callgraph,"",@"SHT_CUDA_CALLGRAPH"
	.align	4
	.sectionentsize	8
	.align		4
        /*0000*/ 	.word	0x00000000
	.align		4
        /*0004*/ 	.word	0xffffffff
	.align		4
        /*0008*/ 	.word	0x00000000
	.align		4
        /*000c*/ 	.word	0xfffffffe
	.align		4
        /*0010*/ 	.word	0x00000000
	.align		4
        /*0014*/ 	.word	0xfffffffd
	.align		4
        /*0018*/ 	.word	0x00000000
	.align		4
        /*001c*/ 	.word	0xfffffffc


//--------------------- .nv.constant3             --------------------------
	.section	.nv.constant3,"a",@progbits
	.align	8
.nv.constant3:
	.type		dn_steps,@object
	.size		dn_steps,(.L_0 - dn_steps)
dn_steps:
        /*0000*/ 	.byte	0x40, 0x0d, 0x03, 0x00
.L_0:
	.zero		4
	.type		ddt,@object
	.size		ddt,(deps - ddt)
ddt:
        /*0008*/ 	.byte	0x00, 0x00, 0x00, 0x00, 0x00, 0x00, 0x4e, 0x40
	.type		deps,@object
	.size		deps,(dG - deps)
deps:
        /*0010*/ 	.byte	0xfc, 0xa9, 0xf1, 0xd2, 0x4d, 0x62, 0x50, 0x3f
	.type		dG,@object
	.size		dG,(dplanet_radius - dG)
dG:
        /*0018*/ 	.byte	0x16, 0xae, 0xde, 0xf4, 0x68, 0x58, 0xd2, 0x3d
	.type		dplanet_radius,@object
	.size		dplanet_radius,(dmissile_speed - dplanet_radius)
dplanet_radius:
        /*0020*/ 	.byte	0x00, 0x00, 0x00, 0x00, 0xd0, 0x12, 0x63, 0x41
	.type		dmissile_speed,@object
	.size		dmissile_speed,(.L_5 - dmissile_speed)
dmissile_speed:
        /*0028*/ 	.byte	0x00, 0x00, 0x00, 0x00, 0x80, 0x84, 0x2e, 0x41
.L_5:


//--------------------- .nv.constant4             --------------------------
	.section	.nv.constant4,"a",@progbits
	.align	8
	.align		8
.nv.constant4:
        /*0000*/ 	.dword	__cudart_i2opi_d
	.align		8
        /*0008*/ 	.dword	__cudart_sin_cos_coeffs


//--------------------- .text._Z22update_position_sampleiP7double4S0_ --------------------------
	.section	.text._Z22update_position_sampleiP7double4S0_,"ax",@progbits
	.align	128
        .global         _Z22update_position_sampleiP7double4S0_
        .type           _Z22update_position_sampleiP7double4S0_,@function
        .size           _Z22update_position_sampleiP7double4S0_,(.L_x_160 - _Z22update_position_sampleiP7double4S0_)
        .other          _Z22update_position_sampleiP7double4S0_,@"STO_CUDA_ENTRY STV_DEFAULT"
_Z22update_position_sampleiP7double4S0_:
.text._Z22update_position_sampleiP7double4S0_:
[----:B------:R-:W-:Y:S01]  /*0000*/  LDC R1, c[0x0][0x37c] ;  /* 0x0000df00ff017b82 */ /* 0x000fe20000000800 */
[----:B------:R-:W0:Y:S07]  /*0010*/  S2R R0, SR_TID.X ;  /* 0x0000000000007919 */ /* 0x000e2e0000002100 */
[----:B------:R-:W0:Y:S01]  /*0020*/  S2UR UR4, SR_CTAID.X ;  /* 0x00000000000479c3 */ /* 0x000e220000002500 */
[----:B------:R-:W1:Y:S07]  /*0030*/  LDCU UR5, c[0x0][0x380] ;  /* 0x00007000ff0577ac */ /* 0x000e6e0008000800 */
[----:B------:R-:W0:Y:S02]  /*0040*/  LDC R5, c[0x0][0x360] ;  /* 0x0000d800ff057b82 */ /* 0x000e240000000800 */
[----:B0-----:R-:W-:-:S05]  /*0050*/  IMAD R5, R5, UR4, R0 ;  /* 0x0000000405057c24 */ /* 0x001fca000f8e0200 */
[----:B-1----:R-:W-:-:S13]  /*0060*/  ISETP.GE.AND P0, PT, R5, UR5, PT ;  /* 0x0000000505007c0c */ /* 0x002fda000bf06270 */
[----:B------:R-:W-:Y:S05]  /*0070*/  @P0 EXIT ;  /* 0x000000000000094d */ /* 0x000fea0003800000 */
[----:B------:R-:W0:Y:S01]  /*0080*/  LDC.64 R2, c[0x0][0x390] ;  /* 0x0000e400ff027b82 */ /* 0x000e220000000a00 */
[----:B------:R-:W1:Y:S01]  /*0090*/  LDCU.64 UR4, c[0x0][0x358] ;  /* 0x00006b00ff0477ac */ /* 0x000e620008000a00 */
[----:B------:R-:W2:Y:S06]  /*00a0*/  LDCU.64 UR6, c[0x3][0x8] ;  /* 0x00c00100ff0677ac */ /* 0x000eac0008000a00 */
[----:B------:R-:W3:Y:S01]  /*00b0*/  LDC.64 R8, c[0x0][0x388] ;  /* 0x0000e200ff087b82 */ /* 0x000ee20000000a00 */
[----:B0-----:R-:W-:-:S04]  /*00c0*/  IMAD.WIDE R2, R5, 0x20, R2 ;  /* 0x0000002005027825 */ /* 0x001fc800078e0202 */
[----:B---3--:R-:W-:Y:S02]  /*00d0*/  IMAD.WIDE R8, R5, 0x20, R8 ;  /* 0x0000002005087825 */ /* 0x008fe400078e0208 */
[----:B-1----:R-:W2:Y:S04]  /*00e0*/  LDG.E.128 R4, desc[UR4][R2.64] ;  /* 0x0000000402047981 */ /* 0x002ea8000c1e1d00 */
[----:B------:R-:W2:Y:S02]  /*00f0*/  LDG.E.128 R12, desc[UR4][R8.64] ;  /* 0x00000004080c7981 */ /* 0x000ea4000c1e1d00 */
[----:B--2---:R-:W-:Y:S02]  /*0100*/  DFMA R4, R4, UR6, R12 ;  /* 0x0000000604047c2b */ /* 0x004fe4000800000c */
[----:B------:R-:W-:Y:S01]  /*0110*/  DFMA R6, R6, UR6, R14 ;  /* 0x0000000606067c2b */ /* 0x000fe2000800000e */
[----:B------:R-:W2:Y:S06]  /*0120*/  LDG.E.64 R12, desc[UR4][R8.64+0x10] ;  /* 0x00001004080c7981 */ /* 0x000eac000c1e1b00 */
[----:B------:R-:W-:Y:S04]  /*0130*/  STG.E.128 desc[UR4][R8.64], R4 ;  /* 0x0000000408007986 */ /* 0x000fe8000c101d04 */
[----:B------:R-:W2:Y:S02]  /*0140*/  LDG.E.64 R10, desc[UR4][R2.64+0x10] ;  /* 0x00001004020a7981 */ /* 0x000ea4000c1e1b00 */
[----:B--2---:R-:W-:-:S07]  /*0150*/  DFMA R10, R10, UR6, R12 ;  /* 0x000000060a0a7c2b */ /* 0x004fce000800000c */
[----:B------:R-:W-:Y:S01]  /*0160*/  STG.E.64 desc[UR4][R8.64+0x10], R10 ;  /* 0x0000100a08007986 */ /* 0x000fe2000c101b04 */
[----:B------:R-:W-:Y:S05]  /*0170*/  EXIT ;  /* 0x000000000000794d */ /* 0x000fea0003800000 */
.L_x_0:
[----:B------:R-:W-:-:S00]  /*0180*/  BRA `(.L_x_0) ;  /* 0xfffffffc00fc7947 */ /* 0x000fc0000383ffff */
[----:B------:R-:W-:-:S00]  /*0190*/  NOP ;  /* 0x0000000000007918 */ /* 0x000fc00000000000 */
        /* <DEDUP_REMOVED lines=14> */
.L_x_160:


//--------------------- .text._Z16update_position3iiP7double4S0_PiPd --------------------------
	.section	.text._Z16update_position3iiP7double4S0_PiPd,"ax",@progbits
	.align	128
        .global         _Z16update_position3iiP7double4S0_PiPd
        .type           _Z16update_position3iiP7double4S0_PiPd,@function
        .size           _Z16update_position3iiP7double4S0_PiPd,(.L_x_161 - _Z16update_position3iiP7double4S0_PiPd)
        .other          _Z16update_position3iiP7double4S0_PiPd,@"STO_CUDA_ENTRY STV_DEFAULT"
_Z16update_position3iiP7double4S0_PiPd:
.text._Z16update_position3iiP7double4S0_PiPd:
[----:B------:R-:W-:Y:S01]  /*0000*/  LDC R1, c[0x0][0x37c] ;  /* 0x0000df00ff017b82 */ /* 0x000fe20000000800 */
[----:B------:R-:W0:Y:S07]  /*0010*/  S2R R0, SR_TID.X ;  /* 0x0000000000007919 */ /* 0x000e2e0000002100 */
[----:B------:R-:W0:Y:S01]  /*0020*/  S2UR UR4, SR_CTAID.X ;  /* 0x00000000000479c3 */ /* 0x000e220000002500 */
[----:B------:R-:W1:Y:S07]  /*0030*/  LDCU UR5, c[0x0][0x380] ;  /* 0x00007000ff0577ac */ /* 0x000e6e0008000800 */
[----:B------:R-:W0:Y:S02]  /*0040*/  LDC R17, c[0x0][0x360] ;  /* 0x0000d800ff117b82 */ /* 0x000e240000000800 */
[----:B0-----:R-:W-:-:S04]  /*0050*/  IMAD R17, R17, UR4, R0 ;  /* 0x0000000411117c24 */ /* 0x001fc8000f8e0200 */
[----:B------:R-:W-:-:S05]  /*0060*/  VIADD R0, R17, 0xffffffff ;  /* 0xffffffff11007836 */ /* 0x000fca0000000000 */
[----:B------:R-:W-:-:S04]  /*0070*/  ISETP.GE.U32.AND P0, PT, R0, 0x2, PT ;  /* 0x000000020000780c */ /* 0x000fc80003f06070 */
[----:B-1----:R-:W-:-:S13]  /*0080*/  ISETP.GE.OR P0, PT, R17, UR5, !P0 ;  /* 0x0000000511007c0c */ /* 0x002fda000c706670 */
[----:B------:R-:W-:Y:S05]  /*0090*/  @P0 EXIT ;  /* 0x000000000000094d */ /* 0x000fea0003800000 */
[----:B------:R-:W0:Y:S01]  /*00a0*/  LDC.64 R2, c[0x0][0x398] ;  /* 0x0000e600ff027b82 */ /* 0x000e220000000a00 */
[----:B------:R-:W0:Y:S02]  /*00b0*/  LDCU.64 UR6, c[0x0][0x358] ;  /* 0x00006b00ff0677ac */ /* 0x000e240008000a00 */
[----:B0-----:R-:W2:Y:S02]  /*00c0*/  LDG.E R0, desc[UR6][R2.64] ;  /* 0x0000000602007981 */ /* 0x001ea4000c1e1900 */
[----:B--2---:R-:W-:-:S13]  /*00d0*/  ISETP.NE.AND P0, PT, R0, 0x1, PT ;  /* 0x000000010000780c */ /* 0x004fda0003f05270 */
[----:B------:R-:W-:Y:S05]  /*00e0*/  @!P0 EXIT ;  /* 0x000000000000894d */ /* 0x000fea0003800000 */
[----:B------:R-:W0:Y:S01]  /*00f0*/  LDC.64 R4, c[0x0][0x390] ;  /* 0x0000e400ff047b82 */ /* 0x000e220000000a00 */
[----:B------:R-:W1:Y:S07]  /*0100*/  LDCU.64 UR8, c[0x3][0x8] ;  /* 0x00c00100ff0877ac */ /* 0x000e6e0008000a00 */
[----:B------:R-:W2:Y:S01]  /*0110*/  LDC.64 R6, c[0x0][0x388] ;  /* 0x0000e200ff067b82 */ /* 0x000ea20000000a00 */
[----:B0-----:R-:W-:-:S05]  /*0120*/  IMAD.WIDE R4, R17, 0x20, R4 ;  /* 0x0000002011047825 */ /* 0x001fca00078e0204 */
[----:B------:R-:W1:Y:S01]  /*0130*/  LDG.E.128 R8, desc[UR6][R4.64] ;  /* 0x0000000604087981 */ /* 0x000e62000c1e1d00 */
[----:B--2---:R-:W-:-:S05]  /*0140*/  IMAD.WIDE R6, R17, 0x20, R6 ;  /* 0x0000002011067825 */ /* 0x004fca00078e0206 */
[----:B------:R-:W1:Y:S02]  /*0150*/  LDG.E.128 R12, desc[UR6][R6.64] ;  /* 0x00000006060c7981 */ /* 0x000e64000c1e1d00 */
[----:B-1----:R-:W-:Y:S02]  /*0160*/  DFMA R8, R8, UR8, R12 ;  /* 0x0000000808087c2b */ /* 0x002fe4000800000c */
[----:B------:R-:W-:Y:S01]  /*0170*/  DFMA R10, R10, UR8, R14 ;  /* 0x000000080a0a7c2b */ /* 0x000fe2000800000e */
[----:B------:R-:W2:Y:S06]  /*0180*/  LDG.E.64 R14, desc[UR6][R6.64+0x10] ;  /* 0x00001006060e7981 */ /* 0x000eac000c1e1b00 */
[----:B------:R0:W-:Y:S04]  /*0190*/  STG.E.128 desc[UR6][R6.64], R8 ;  /* 0x0000000806007986 */ /* 0x0001e8000c101d06 */
[----:B------:R-:W2:Y:S01]  /*01a0*/  LDG.E.64 R12, desc[UR6][R4.64+0x10] ;  /* 0x00001006040c7981 */ /* 0x000ea2000c1e1b00 */
[----:B------:R-:W-:Y:S01]  /*01b0*/  ISETP.NE.AND P0, PT, R17, RZ, PT ;  /* 0x000000ff1100720c */ /* 0x000fe20003f05270 */
[----:B--2---:R-:W-:-:S07]  /*01c0*/  DFMA R12, R12, UR8, R14 ;  /* 0x000000080c0c7c2b */ /* 0x004fce000800000e */
[----:B------:R0:W-:Y:S05]  /*01d0*/  STG.E.64 desc[UR6][R6.64+0x10], R12 ;  /* 0x0000100c06007986 */ /* 0x0001ea000c101b06 */
[----:B------:R-:W-:Y:S05]  /*01e0*/  @P0 EXIT ;  /* 0x000000000000094d */ /* 0x000fea0003800000 */
[----:B------:R-:W1:Y:S08]  /*01f0*/  LDC.64 R18, c[0x0][0x390] ;  /* 0x0000e400ff127b82 */ /* 0x000e700000000a00 */
[----:B0-----:R-:W0:Y:S01]  /*0200*/  LDC.64 R12, c[0x0][0x388] ;  /* 0x0000e200ff0c7b82 */ /* 0x001e220000000a00 */
[----:B-1----:R-:W2:Y:S04]  /*0210*/  LDG.E.64 R4, desc[UR6][R18.64+0x20] ;  /* 0x0000200612047981 */ /* 0x002ea8000c1e1b00 */
[----:B0-----:R-:W2:Y:S04]  /*0220*/  LDG.E.128 R8, desc[UR6][R12.64+0x20] ;  /* 0x000020060c087981 */ /* 0x001ea8000c1e1d00 */
[----:B------:R-:W3:Y:S01]  /*0230*/  LDG.E.64 R24, desc[UR6][R12.64+0x50] ;  /* 0x000050060c187981 */ /* 0x000ee2000c1e1b00 */
[----:B--2---:R-:W-:-:S03]  /*0240*/  DFMA R4, R4, UR8, R8 ;  /* 0x0000000804047c2b */ /* 0x004fc60008000008 */
[----:B------:R-:W2:Y:S04]  /*0250*/  LDG.E.64 R8, desc[UR6][R12.64+0x30] ;  /* 0x000030060c087981 */ /* 0x000ea8000c1e1b00 */
[----:B------:R-:W-:Y:S04]  /*0260*/  STG.E.64 desc[UR6][R12.64+0x20], R4 ;  /* 0x000020040c007986 */ /* 0x000fe8000c101b06 */
[----:B------:R-:W4:Y:S02]  /*0270*/  LDG.E.64 R6, desc[UR6][R18.64+0x28] ;  /* 0x0000280612067981 */ /* 0x000f24000c1e1b00 */
[----:B----4-:R-:W-:-:S07]  /*0280*/  DFMA R6, R6, UR8, R10 ;  /* 0x0000000806067c2b */ /* 0x010fce000800000a */
[----:B------:R-:W-:Y:S04]  /*0290*/  STG.E.64 desc[UR6][R12.64+0x28], R6 ;  /* 0x000028060c007986 */ /* 0x000fe8000c101b06 */
[----:B------:R-:W2:Y:S02]  /*02a0*/  LDG.E.64 R14, desc[UR6][R18.64+0x30] ;  /* 0x00003006120e7981 */ /* 0x000ea4000c1e1b00 */
[----:B--2---:R-:W-:Y:S02]  /*02b0*/  DFMA R14, R14, UR8, R8 ;  /* 0x000000080e0e7c2b */ /* 0x004fe40008000008 */
[----:B------:R-:W2:Y:S05]  /*02c0*/  LDG.E.128 R8, desc[UR6][R12.64+0x40] ;  /* 0x000040060c087981 */ /* 0x000eaa000c1e1d00 */
[----:B------:R-:W-:Y:S04]  /*02d0*/  STG.E.64 desc[UR6][R12.64+0x30], R14 ;  /* 0x0000300e0c007986 */ /* 0x000fe8000c101b06 */
[----:B------:R-:W2:Y:S02]  /*02e0*/  LDG.E.64 R16, desc[UR6][R18.64+0x40] ;  /* 0x0000400612107981 */ /* 0x000ea4000c1e1b00 */
[----:B--2---:R-:W-:-:S07]  /*02f0*/  DFMA R16, R16, UR8, R8 ;  /* 0x0000000810107c2b */ /* 0x004fce0008000008 */
[----:B------:R0:W-:Y:S04]  /*0300*/  STG.E.64 desc[UR6][R12.64+0x40], R16 ;  /* 0x000040100c007986 */ /* 0x0001e8000c101b06 */
[----:B------:R-:W2:Y:S01]  /*0310*/  LDG.E.64 R22, desc[UR6][R18.64+0x48] ;  /* 0x0000480612167981 */ /* 0x000ea2000c1e1b00 */
[----:B------:R-:W1:Y:S01]  /*0320*/  LDC.64 R20, c[0x0][0x3a0] ;  /* 0x0000e800ff147b82 */ /* 0x000e620000000a00 */
[----:B--2---:R-:W-:Y:S02]  /*0330*/  DFMA R22, R22, UR8, R10 ;  /* 0x0000000816167c2b */ /* 0x004fe4000800000a */
[----:B------:R-:W2:Y:S05]  /*0340*/  LDG.E.128 R8, desc[UR6][R12.64] ;  /* 0x000000060c087981 */ /* 0x000eaa000c1e1d00 */
[----:B------:R4:W-:Y:S04]  /*0350*/  STG.E.64 desc[UR6][R12.64+0x48], R22 ;  /* 0x000048160c007986 */ /* 0x0009e8000c101b06 */
[----:B------:R-:W3:Y:S02]  /*0360*/  LDG.E.64 R28, desc[UR6][R18.64+0x50] ;  /* 0x00005006121c7981 */ /* 0x000ee4000c1e1b00 */
[----:B---3--:R-:W-:-:S02]  /*0370*/  DFMA R28, R28, UR8, R24 ;  /* 0x000000081c1c7c2b */ /* 0x008fc40008000018 */
[----:B------:R-:W3:Y:S05]  /*0380*/  LDG.E.64 R24, desc[UR6][R12.64+0x10] ;  /* 0x000010060c187981 */ /* 0x000eea000c1e1b00 */
[----:B------:R3:W-:Y:S04]  /*0390*/  STG.E.64 desc[UR6][R12.64+0x50], R28 ;  /* 0x0000501c0c007986 */ /* 0x0007e8000c101b06 */
[----:B-1----:R-:W5:Y:S01]  /*03a0*/  LDG.E.64 R26, desc[UR6][R20.64] ;  /* 0x00000006141a7981 */ /* 0x002f62000c1e1b00 */
[----:B--2---:R-:W-:-:S02]  /*03b0*/  DADD R18, -R22, R10 ;  /* 0x0000000016127229 */ /* 0x004fc4000000010a */
[----:B0-----:R-:W-:-:S06]  /*03c0*/  DADD R16, -R16, R8 ;  /* 0x0000000010107229 */ /* 0x001fcc0000000108 */
[----:B------:R-:W-:-:S08]  /*03d0*/  DMUL R18, R18, R18 ;  /* 0x0000001212127228 */ /* 0x000fd00000000000 */
[----:B----4-:R-:W-:Y:S02]  /*03e0*/  DFMA R22, R16, R16, R18 ;  /* 0x000000101016722b */ /* 0x010fe40000000012 */
[----:B---3--:R-:W-:Y:S02]  /*03f0*/  DADD R16, -R28, R24 ;  /* 0x000000001c107229 */ /* 0x008fe40000000118 */
[----:B-----5:R-:W-:-:S06]  /*0400*/  DSETP.NEU.AND P0, PT, R26, RZ, PT ;  /* 0x000000ff1a00722a */ /* 0x020fcc0003f0d000 */
[----:B------:R-:W-:-:S08]  /*0410*/  DFMA R16, R16, R16, R22 ;  /* 0x000000101010722b */ /* 0x000fd00000000016 */
[----:B------:R-:W-:Y:S05]  /*0420*/  @P0 BRA `(.L_x_1) ;  /* 0x0000000000580947 */ /* 0x000fea0003800000 */
[----:B------:R-:W0:Y:S01]  /*0430*/  LDCU UR4, c[0x0][0x384] ;  /* 0x00007080ff0477ac */ /* 0x000e220008000800 */
[----:B------:R-:W1:Y:S01]  /*0440*/  LDCU.64 UR10, c[0x3][0x28] ;  /* 0x00c00500ff0a77ac */ /* 0x000e620008000a00 */
[----:B0-----:R-:W0:Y:S02]  /*0450*/  I2F.F64 R18, UR4 ;  /* 0x0000000400127d12 */ /* 0x001e240008201c00 */
[----:B0-----:R-:W-:-:S08]  /*0460*/  DMUL R22, R18, UR8 ;  /* 0x0000000812167c28 */ /* 0x001fd00008000000 */
[----:B-1----:R-:W-:-:S08]  /*0470*/  DMUL R22, R22, UR10 ;  /* 0x0000000a16167c28 */ /* 0x002fd00008000000 */
[----:B------:R-:W-:-:S08]  /*0480*/  DMUL R22, R18, R22 ;  /* 0x0000001612167228 */ /* 0x000fd00000000000 */
[----:B------:R-:W-:-:S08]  /*0490*/  DMUL R22, R22, UR8 ;  /* 0x0000000816167c28 */ /* 0x000fd00008000000 */
[----:B------:R-:W-:-:S08]  /*04a0*/  DMUL R22, R22, UR10 ;  /* 0x0000000a16167c28 */ /* 0x000fd00008000000 */
[----:B------:R-:W-:-:S14]  /*04b0*/  DSETP.GEU.AND P0, PT, R16, R22, PT ;  /* 0x000000161000722a */ /* 0x000fdc0003f0e000 */
[----:B------:R-:W-:Y:S05]  /*04c0*/  @P0 BRA `(.L_x_1) ;  /* 0x0000000000300947 */ /* 0x000fea0003800000 */
[----:B------:R-:W-:Y:S01]  /*04d0*/  UIADD3 UR4, UPT, UPT, UR4, 0x1, URZ ;  /* 0x0000000104047890 */ /* 0x000fe2000fffe0ff */
[----:B------:R-:W-:Y:S01]  /*04e0*/  IMAD.MOV.U32 R16, RZ, RZ, 0x0 ;  /* 0x00000000ff107424 */ /* 0x000fe200078e00ff */
[----:B------:R-:W-:Y:S01]  /*04f0*/  MOV R17, 0x408f4000 ;  /* 0x408f400000117802 */ /* 0x000fe20000000f00 */
[----:B------:R0:W-:Y:S06]  /*0500*/  STG.E.64 desc[UR6][R12.64+0x58], RZ ;  /* 0x000058ff0c007986 */ /* 0x0001ec000c101b06 */
[----:B------:R-:W1:Y:S02]  /*0510*/  I2F.F64 R4, UR4 ;  /* 0x0000000400047d12 */ /* 0x000e640008201c00 */
[----:B-1----:R-:W-:-:S08]  /*0520*/  DMUL R4, R4, UR8 ;  /* 0x0000000804047c28 */ /* 0x002fd00008000000 */
[----:B------:R-:W-:-:S07]  /*0530*/  DFMA R16, R4, R16, 100000 ;  /* 0x40f86a000410742b */ /* 0x000fce0000000010 */
[----:B------:R0:W-:Y:S04]  /*0540*/  STG.E.64 desc[UR6][R20.64], R16 ;  /* 0x0000001014007986 */ /* 0x0001e8000c101b06 */
[----:B------:R0:W5:Y:S04]  /*0550*/  LDG.E.64 R24, desc[UR6][R12.64+0x10] ;  /* 0x000010060c187981 */ /* 0x000168000c1e1b00 */
[----:B------:R0:W5:Y:S04]  /*0560*/  LDG.E.64 R14, desc[UR6][R12.64+0x30] ;  /* 0x000030060c0e7981 */ /* 0x000168000c1e1b00 */
[----:B------:R0:W5:Y:S04]  /*0570*/  LDG.E.128 R8, desc[UR6][R12.64] ;  /* 0x000000060c087981 */ /* 0x000168000c1e1d00 */
[----:B------:R0:W5:Y:S02]  /*0580*/  LDG.E.128 R4, desc[UR6][R12.64+0x20] ;  /* 0x000020060c047981 */ /* 0x000164000c1e1d00 */
.L_x_1:
[----:B0-----:R-:W0:Y:S01]  /*0590*/  LDC.64 R12, c[0x3][0x20] ;  /* 0x00c00800ff0c7b82 */ /* 0x001e220000000a00 */
[----:B-----5:R-:W-:Y:S02]  /*05a0*/  DADD R6, R10, -R6 ;  /* 0x000000000a067229 */ /* 0x020fe40000000806 */
[----:B------:R-:W-:Y:S02]  /*05b0*/  DADD R4, R8, -R4 ;  /* 0x0000000008047229 */ /* 0x000fe40000000804 */
[----:B------:R-:W-:-:S04]  /*05c0*/  DADD R14, R24, -R14 ;  /* 0x00000000180e7229 */ /* 0x000fc8000000080e */
[----:B------:R-:W-:-:S08]  /*05d0*/  DMUL R6, R6, R6 ;  /* 0x0000000606067228 */ /* 0x000fd00000000000 */
[----:B------:R-:W-:Y:S02]  /*05e0*/  DFMA R6, R4, R4, R6 ;  /* 0x000000040406722b */ /* 0x000fe40000000006 */
[----:B0-----:R-:W-:-:S06]  /*05f0*/  DMUL R4, R12, R12 ;  /* 0x0000000c0c047228 */ /* 0x001fcc0000000000 */
[----:B------:R-:W-:-:S08]  /*0600*/  DFMA R6, R14, R14, R6 ;  /* 0x0000000e0e06722b */ /* 0x000fd00000000006 */
[----:B------:R-:W-:-:S14]  /*0610*/  DSETP.GEU.AND P0, PT, R6, R4, PT ;  /* 0x000000040600722a */ /* 0x000fdc0003f0e000 */
[----:B------:R-:W-:Y:S05]  /*0620*/  @P0 EXIT ;  /* 0x000000000000094d */ /* 0x000fea0003800000 */
[----:B------:R-:W-:-:S05]  /*0630*/  MOV R5, 0x1 ;  /* 0x0000000100057802 */ /* 0x000fca0000000f00 */
[----:B------:R-:W-:Y:S01]  /*0640*/  STG.E desc[UR6][R2.64], R5 ;  /* 0x0000000502007986 */ /* 0x000fe2000c101906 */
[----:B------:R-:W-:Y:S05]  /*0650*/  EXIT ;  /* 0x000000000000794d */ /* 0x000fea0003800000 */
.L_x_2:
        /* <DEDUP_REMOVED lines=10> */
.L_x_161:


//--------------------- .text._Z16update_position2iiP7double4S0_Pi --------------------------
	.section	.text._Z16update_position2iiP7double4S0_Pi,"ax",@progbits
	.align	128
        .global         _Z16update_position2iiP7double4S0_Pi
        .type           _Z16update_position2iiP7double4S0_Pi,@function
        .size           _Z16update_position2iiP7double4S0_Pi,(.L_x_162 - _Z16update_position2iiP7double4S0_Pi)
        .other          _Z16update_position2iiP7double4S0_Pi,@"STO_CUDA_ENTRY STV_DEFAULT"
_Z16update_position2iiP7double4S0_Pi:
.text._Z16update_position2iiP7double4S0_Pi:
[----:B------:R-:W-:Y:S01]  /*0000*/  LDC R1, c[0x0][0x37c] ;  /* 0x0000df00ff017b82 */ /* 0x000fe20000000800 */
[----:B------:R-:W0:Y:S07]  /*0010*/  S2R R0, SR_TID.X ;  /* 0x0000000000007919 */ /* 0x000e2e0000002100 */
[----:B------:R-:W0:Y:S01]  /*0020*/  S2UR UR4, SR_CTAID.X ;  /* 0x00000000000479c3 */ /* 0x000e220000002500 */
[----:B------:R-:W1:Y:S07]  /*0030*/  LDCU UR5, c[0x0][0x380] ;  /* 0x00007000ff0577ac */ /* 0x000e6e0008000800 */
[----:B------:R-:W0:Y:S02]  /*0040*/  LDC R17, c[0x0][0x360] ;  /* 0x0000d800ff117b82 */ /* 0x000e240000000800 */
[----:B0-----:R-:W-:-:S05]  /*0050*/  IMAD R17, R17, UR4, R0 ;  /* 0x0000000411117c24 */ /* 0x001fca000f8e0200 */
[----:B------:R-:W-:-:S04]  /*0060*/  ISETP.NE.AND P0, PT, R17, 0x1, PT ;  /* 0x000000011100780c */ /* 0x000fc80003f05270 */
[----:B-1----:R-:W-:-:S13]  /*0070*/  ISETP.GE.OR P0, PT, R17, UR5, !P0 ;  /* 0x0000000511007c0c */ /* 0x002fda000c706670 */
[----:B------:R-:W-:Y:S05]  /*0080*/  @P0 EXIT ;  /* 0x000000000000094d */ /* 0x000fea0003800000 */
[----:B------:R-:W0:Y:S01]  /*0090*/  LDC.64 R2, c[0x0][0x398] ;  /* 0x0000e600ff027b82 */ /* 0x000e220000000a00 */
[----:B------:R-:W0:Y:S02]  /*00a0*/  LDCU.64 UR4, c[0x0][0x358] ;  /* 0x00006b00ff0477ac */ /* 0x000e240008000a00 */
[----:B0-----:R-:W2:Y:S02]  /*00b0*/  LDG.E R0, desc[UR4][R2.64] ;  /* 0x0000000402007981 */ /* 0x001ea4000c1e1900 */
[----:B--2---:R-:W-:-:S13]  /*00c0*/  ISETP.NE.AND P0, PT, R0, -0x2, PT ;  /* 0xfffffffe0000780c */ /* 0x004fda0003f05270 */
[----:B------:R-:W-:Y:S05]  /*00d0*/  @P0 EXIT ;  /* 0x000000000000094d */ /* 0x000fea0003800000 */
        /* <DEDUP_REMOVED lines=17> */
[----:B0-----:R-:W0:Y:S08]  /*01f0*/  LDC.64 R12, c[0x0][0x388] ;  /* 0x0000e200ff0c7b82 */ /* 0x001e300000000a00 */
[----:B------:R-:W2:Y:S01]  /*0200*/  LDC.64 R22, c[0x3][0x20] ;  /* 0x00c00800ff167b82 */ /* 0x000ea20000000a00 */
[----:B-1----:R-:W3:Y:S04]  /*0210*/  LDG.E.64 R8, desc[UR4][R20.64+0x20] ;  /* 0x0000200414087981 */ /* 0x002ee8000c1e1b00 */
[----:B0-----:R-:W3:Y:S04]  /*0220*/  LDG.E.128 R4, desc[UR4][R12.64+0x20] ;  /* 0x000020040c047981 */ /* 0x001ee8000c1e1d00 */
[----:B------:R-:W4:Y:S01]  /*0230*/  LDG.E.64 R18, desc[UR4][R12.64+0x30] ;  /* 0x000030040c127981 */ /* 0x000f22000c1e1b00 */
[----:B---3--:R-:W-:-:S03]  /*0240*/  DFMA R14, R8, UR6, R4 ;  /* 0x00000006080e7c2b */ /* 0x008fc60008000004 */
[----:B------:R-:W3:Y:S04]  /*0250*/  LDG.E.128 R8, desc[UR4][R12.64] ;  /* 0x000000040c087981 */ /* 0x000ee8000c1e1d00 */
[----:B------:R0:W-:Y:S04]  /*0260*/  STG.E.64 desc[UR4][R12.64+0x20], R14 ;  /* 0x0000200e0c007986 */ /* 0x0001e8000c101b04 */
[----:B------:R-:W5:Y:S02]  /*0270*/  LDG.E.64 R4, desc[UR4][R20.64+0x28] ;  /* 0x0000280414047981 */ /* 0x000f64000c1e1b00 */
[----:B-----5:R-:W-:-:S02]  /*0280*/  DFMA R6, R4, UR6, R6 ;  /* 0x0000000604067c2b */ /* 0x020fc40008000006 */
[----:B------:R-:W5:Y:S05]  /*0290*/  LDG.E.64 R4, desc[UR4][R12.64+0x10] ;  /* 0x000010040c047981 */ /* 0x000f6a000c1e1b00 */
[----:B------:R0:W-:Y:S04]  /*02a0*/  STG.E.64 desc[UR4][R12.64+0x28], R6 ;  /* 0x000028060c007986 */ /* 0x0001e8000c101b04 */
[----:B------:R-:W4:Y:S01]  /*02b0*/  LDG.E.64 R16, desc[UR4][R20.64+0x30] ;  /* 0x0000300414107981 */ /* 0x000f22000c1e1b00 */
[----:B---3--:R-:W-:-:S02]  /*02c0*/  DADD R10, -R6, R10 ;  /* 0x00000000060a7229 */ /* 0x008fc4000000010a */
[----:B------:R-:W-:-:S06]  /*02d0*/  DADD R8, -R14, R8 ;  /* 0x000000000e087229 */ /* 0x000fcc0000000108 */
[----:B------:R-:W-:-:S08]  /*02e0*/  DMUL R10, R10, R10 ;  /* 0x0000000a0a0a7228 */ /* 0x000fd00000000000 */
[----:B------:R-:W-:Y:S02]  /*02f0*/  DFMA R10, R8, R8, R10 ;  /* 0x00000008080a722b */ /* 0x000fe4000000000a */
[----:B--2---:R-:W-:Y:S02]  /*0300*/  DMUL R8, R22, R22 ;  /* 0x0000001616087228 */ /* 0x004fe40000000000 */
[----:B----4-:R-:W-:-:S08]  /*0310*/  DFMA R16, R16, UR6, R18 ;  /* 0x0000000610107c2b */ /* 0x010fd00008000012 */
[----:B-----5:R-:W-:-:S08]  /*0320*/  DADD R4, -R16, R4 ;  /* 0x0000000010047229 */ /* 0x020fd00000000104 */
[----:B------:R-:W-:-:S08]  /*0330*/  DFMA R10, R4, R4, R10 ;  /* 0x00000004040a722b */ /* 0x000fd0000000000a */
[----:B------:R-:W-:Y:S01]  /*0340*/  DSETP.GEU.AND P0, PT, R10, R8, PT ;  /* 0x000000080a00722a */ /* 0x000fe20003f0e000 */
[----:B------:R0:W-:-:S13]  /*0350*/  STG.E.64 desc[UR4][R12.64+0x30], R16 ;  /* 0x000030100c007986 */ /* 0x0001da000c101b04 */
[----:B------:R-:W-:Y:S05]  /*0360*/  @P0 EXIT ;  /* 0x000000000000094d */ /* 0x000fea0003800000 */
[----:B------:R-:W1:Y:S02]  /*0370*/  LDC R5, c[0x0][0x384] ;  /* 0x0000e100ff057b82 */ /* 0x000e640000000800 */
[----:B-1----:R-:W-:Y:S01]  /*0380*/  STG.E desc[UR4][R2.64], R5 ;  /* 0x0000000502007986 */ /* 0x002fe2000c101904 */
[----:B------:R-:W-:Y:S05]  /*0390*/  EXIT ;  /* 0x000000000000794d */ /* 0x000fea0003800000 */
.L_x_3:
        /* <DEDUP_REMOVED lines=14> */
.L_x_162:


//--------------------- .text._Z15update_positioniP7double4S0_Pd --------------------------
	.section	.text._Z15update_positioniP7double4S0_Pd,"ax",@progbits
	.align	128
        .global         _Z15update_positioniP7double4S0_Pd
        .type           _Z15update_positioniP7double4S0_Pd,@function
        .size           _Z15update_positioniP7double4S0_Pd,(.L_x_150 - _Z15update_positioniP7double4S0_Pd)
        .other          _Z15update_positioniP7double4S0_Pd,@"STO_CUDA_ENTRY STV_DEFAULT"
_Z15update_positioniP7double4S0_Pd:
.text._Z15update_positioniP7double4S0_Pd:
        /* <DEDUP_REMOVED lines=10> */
[----:B------:R-:W1:Y:S01]  /*00a0*/  LDCU.64 UR4, c[0x0][0x358] ;  /* 0x00006b00ff0477ac */ /* 0x000e620008000a00 */
[----:B------:R-:W2:Y:S06]  /*00b0*/  LDCU.64 UR6, c[0x3][0x8] ;  /* 0x00c00100ff0677ac */ /* 0x000eac0008000a00 */
[----:B------:R-:W3:Y:S01]  /*00c0*/  LDC.64 R8, c[0x0][0x388] ;  /* 0x0000e200ff087b82 */ /* 0x000ee20000000a00 */
[----:B0-----:R-:W-:-:S05]  /*00d0*/  IMAD.WIDE R2, R17, 0x20, R2 ;  /* 0x0000002011027825 */ /* 0x001fca00078e0202 */
[----:B-1----:R-:W2:Y:S01]  /*00e0*/  LDG.E.128 R4, desc[UR4][R2.64] ;  /* 0x0000000402047981 */ /* 0x002ea2000c1e1d00 */
[----:B---3--:R-:W-:-:S05]  /*00f0*/  IMAD.WIDE R8, R17, 0x20, R8 ;  /* 0x0000002011087825 */ /* 0x008fca00078e0208 */
[----:B------:R-:W2:Y:S02]  /*0100*/  LDG.E.128 R12, desc[UR4][R8.64] ;  /* 0x00000004080c7981 */ /* 0x000ea4000c1e1d00 */
[----:B--2---:R-:W-:Y:S02]  /*0110*/  DFMA R4, R4, UR6, R12 ;  /* 0x0000000604047c2b */ /* 0x004fe4000800000c */
        /* <DEDUP_REMOVED lines=8> */
[----:B------:R-:W0:Y:S08]  /*01a0*/  LDC.64 R20, c[0x0][0x390] ;  /* 0x0000e400ff147b82 */ /* 0x000e300000000a00 */
[----:B------:R-:W1:Y:S01]  /*01b0*/  LDC.64 R2, c[0x0][0x388] ;  /* 0x0000e200ff027b82 */ /* 0x000e620000000a00 */
[----:B0-----:R-:W2:Y:S04]  /*01c0*/  LDG.E.64 R4, desc[UR4][R20.64+0x20] ;  /* 0x0000200414047981 */ /* 0x001ea8000c1e1b00 */
[----:B-1----:R-:W2:Y:S04]  /*01d0*/  LDG.E.128 R8, desc[UR4][R2.64+0x20] ;  /* 0x0000200402087981 */ /* 0x002ea8000c1e1d00 */
[----:B------:R-:W3:Y:S04]  /*01e0*/  LDG.E.64 R14, desc[UR4][R2.64+0x30] ;  /* 0x00003004020e7981 */ /* 0x000ee8000c1e1b00 */
[----:B------:R-:W4:Y:S01]  /*01f0*/  LDG.E.64 R18, desc[UR4][R2.64+0x10] ;  /* 0x0000100402127981 */ /* 0x000f22000c1e1b00 */
[----:B--2---:R-:W-:-:S03]  /*0200*/  DFMA R8, R4, UR6, R8 ;  /* 0x0000000604087c2b */ /* 0x004fc60008000008 */
[----:B------:R-:W2:Y:S04]  /*0210*/  LDG.E.128 R4, desc[UR4][R2.64] ;  /* 0x0000000402047981 */ /* 0x000ea8000c1e1d00 */
[----:B------:R0:W-:Y:S04]  /*0220*/  STG.E.64 desc[UR4][R2.64+0x20], R8 ;  /* 0x0000200802007986 */ /* 0x0001e8000c101b04 */
[----:B------:R-:W5:Y:S02]  /*0230*/  LDG.E.64 R12, desc[UR4][R20.64+0x28] ;  /* 0x00002804140c7981 */ /* 0x000f64000c1e1b00 */
[----:B-----5:R-:W-:-:S07]  /*0240*/  DFMA R10, R12, UR6, R10 ;  /* 0x000000060c0a7c2b */ /* 0x020fce000800000a */
[----:B------:R1:W-:Y:S04]  /*0250*/  STG.E.64 desc[UR4][R2.64+0x28], R10 ;  /* 0x0000280a02007986 */ /* 0x0003e8000c101b04 */
[----:B------:R-:W3:Y:S01]  /*0260*/  LDG.E.64 R12, desc[UR4][R20.64+0x30] ;  /* 0x00003004140c7981 */ /* 0x000ee2000c1e1b00 */
[----:B--2---:R-:W-:Y:S02]  /*0270*/  DADD R16, -R10, R6 ;  /* 0x000000000a107229 */ /* 0x004fe40000000106 */
[----:B------:R-:W-:-:S06]  /*0280*/  DADD R6, -R8, R4 ;  /* 0x0000000008067229 */ /* 0x000fcc0000000104 */
[----:B------:R-:W-:-:S08]  /*0290*/  DMUL R16, R16, R16 ;  /* 0x0000001010107228 */ /* 0x000fd00000000000 */
[----:B------:R-:W-:Y:S02]  /*02a0*/  DFMA R6, R6, R6, R16 ;  /* 0x000000060606722b */ /* 0x000fe40000000010 */
[----:B---3--:R-:W-:-:S08]  /*02b0*/  DFMA R4, R12, UR6, R14 ;  /* 0x000000060c047c2b */ /* 0x008fd0000800000e */
[----:B----4-:R-:W-:-:S08]  /*02c0*/  DADD R18, -R4, R18 ;  /* 0x0000000004127229 */ /* 0x010fd00000000112 */
[----:B------:R-:W-:-:S06]  /*02d0*/  DFMA R6, R18, R18, R6 ;  /* 0x000000121206722b */ /* 0x000fcc0000000006 */
[----:B0-----:R-:W1:Y:S04]  /*02e0*/  MUFU.RSQ64H R9, R7 ;  /* 0x0000000700097308 */ /* 0x001e680000001c00 */
[----:B------:R-:W-:Y:S02]  /*02f0*/  VIADD R8, R7, 0xfcb00000 ;  /* 0xfcb0000007087836 */ /* 0x000fe40000000000 */
[----:B------:R-:W-:-:S04]  /*0300*/  IMAD.MOV.U32 R12, RZ, RZ, 0x0 ;  /* 0x00000000ff0c7424 */ /* 0x000fc800078e00ff */
[----:B-1----:R-:W-:Y:S01]  /*0310*/  DMUL R10, R8, R8 ;  /* 0x00000008080a7228 */ /* 0x002fe20000000000 */
[----:B------:R-:W-:-:S07]  /*0320*/  IMAD.MOV.U32 R13, RZ, RZ, 0x3fd80000 ;  /* 0x3fd80000ff0d7424 */ /* 0x000fce00078e00ff */
[----:B------:R-:W-:-:S08]  /*0330*/  DFMA R10, R6, -R10, 1 ;  /* 0x3ff00000060a742b */ /* 0x000fd0000000080a */
[----:B------:R-:W-:Y:S02]  /*0340*/  DFMA R12, R10, R12, 0.5 ;  /* 0x3fe000000a0c742b */ /* 0x000fe4000000000c */
[----:B------:R-:W-:Y:S01]  /*0350*/  DMUL R10, R8, R10 ;  /* 0x0000000a080a7228 */ /* 0x000fe20000000000 */
[----:B------:R0:W-:Y:S07]  /*0360*/  STG.E.64 desc[UR4][R2.64+0x30], R4 ;  /* 0x0000300402007986 */ /* 0x0001ee000c101b04 */
[----:B------:R-:W-:Y:S01]  /*0370*/  DFMA R10, R12, R10, R8 ;  /* 0x0000000a0c0a722b */ /* 0x000fe20000000008 */
[----:B------:R-:W-:-:S07]  /*0380*/  ISETP.GE.U32.AND P0, PT, R8, 0x7ca00000, PT ;  /* 0x7ca000000800780c */ /* 0x000fce0003f06070 */
[----:B------:R-:W-:Y:S02]  /*0390*/  DMUL R12, R6, R10 ;  /* 0x0000000a060c7228 */ /* 0x000fe40000000000 */
[----:B------:R-:W-:Y:S01]  /*03a0*/  IADD3 R19, PT, PT, R11, -0x100000, RZ ;  /* 0xfff000000b137810 */ /* 0x000fe20007ffe0ff */
[----:B------:R-:W-:-:S05]  /*03b0*/  IMAD.MOV.U32 R18, RZ, RZ, R10 ;  /* 0x000000ffff127224 */ /* 0x000fca00078e000a */
[----:B------:R-:W-:-:S08]  /*03c0*/  DFMA R14, R12, -R12, R6 ;  /* 0x8000000c0c0e722b */ /* 0x000fd00000000006 */
[----:B------:R-:W-:Y:S01]  /*03d0*/  DFMA R16, R14, R18, R12 ;  /* 0x000000120e10722b */ /* 0x000fe2000000000c */
[----:B0-----:R-:W-:Y:S10]  /*03e0*/  @!P0 BRA `(.L_x_4) ;  /* 0x0000000000088947 */ /* 0x001ff40003800000 */
[----:B------:R-:W-:-:S07]  /*03f0*/  MOV R0, 0x410 ;  /* 0x0000041000007802 */ /* 0x000fce0000000f00 */
[----:B------:R-:W-:Y:S05]  /*0400*/  CALL.REL.NOINC `($__internal_0_$__cuda_sm20_dsqrt_rn_f64_mediumpath_v1) ;  /* 0x0000000000187944 */ /* 0x000fea0003c00000 */
.L_x_4:
[----:B------:R-:W0:Y:S02]  /*0410*/  LDC.64 R2, c[0x0][0x398] ;  /* 0x0000e600ff027b82 */ /* 0x000e240000000a00 */
[----:B0-----:R-:W2:Y:S02]  /*0420*/  LDG.E.64 R4, desc[UR4][R2.64] ;  /* 0x0000000402047981 */ /* 0x001ea4000c1e1b00 */
[----:B--2---:R-:W-:-:S14]  /*0430*/  DSETP.GT.AND P0, PT, R4, R16, PT ;  /* 0x000000100400722a */ /* 0x004fdc0003f04000 */
[----:B------:R-:W-:Y:S05]  /*0440*/  @!P0 EXIT ;  /* 0x000000000000894d */ /* 0x000fea0003800000 */
[----:B------:R-:W-:Y:S01]  /*0450*/  STG.E.64 desc[UR4][R2.64], R16 ;  /* 0x0000001002007986 */ /* 0x000fe2000c101b04 */
[----:B------:R-:W-:Y:S05]  /*0460*/  EXIT ;  /* 0x000000000000794d */ /* 0x000fea0003800000 */
        .weak           $__internal_0_$__cuda_sm20_dsqrt_rn_f64_mediumpath_v1
        .type           $__internal_0_$__cuda_sm20_dsqrt_rn_f64_mediumpath_v1,@function
        .size           $__internal_0_$__cuda_sm20_dsqrt_rn_f64_mediumpath_v1,(.L_x_150 - $__internal_0_$__cuda_sm20_dsqrt_rn_f64_mediumpath_v1)
$__internal_0_$__cuda_sm20_dsqrt_rn_f64_mediumpath_v1:
[----:B------:R-:W-:Y:S01]  /*0470*/  ISETP.GE.U32.AND P0, PT, R8, -0x3400000, PT ;  /* 0xfcc000000800780c */ /* 0x000fe20003f06070 */
[----:B------:R-:W-:-:S12]  /*0480*/  IMAD.MOV.U32 R11, RZ, RZ, R19 ;  /* 0x000000ffff0b7224 */ /* 0x000fd800078e0013 */
[----:B------:R-:W-:Y:S05]  /*0490*/  @!P0 BRA `(.L_x_5) ;  /* 0x0000000000208947 */ /* 0x000fea0003800000 */
[----:B------:R-:W-:-:S10]  /*04a0*/  DFMA.RM R10, R14, R10, R12 ;  /* 0x0000000a0e0a722b */ /* 0x000fd4000000400c */
[----:B------:R-:W-:-:S04]  /*04b0*/  IADD3 R2, P0, PT, R10, 0x1, RZ ;  /* 0x000000010a027810 */ /* 0x000fc80007f1e0ff */
[----:B------:R-:W-:-:S06]  /*04c0*/  IADD3.X R3, PT, PT, RZ, R11, RZ, P0, !PT ;  /* 0x0000000bff037210 */ /* 0x000fcc00007fe4ff */
[----:B------:R-:W-:-:S08]  /*04d0*/  DFMA.RP R6, -R10, R2, R6 ;  /* 0x000000020a06722b */ /* 0x000fd00000008106 */
[----:B------:R-:W-:-:S06]  /*04e0*/  DSETP.GT.AND P0, PT, R6, RZ, PT ;  /* 0x000000ff0600722a */ /* 0x000fcc0003f04000 */
[----:B------:R-:W-:Y:S02]  /*04f0*/  FSEL R2, R2, R10, P0 ;  /* 0x0000000a02027208 */ /* 0x000fe40000000000 */
[----:B------:R-:W-:Y:S01]  /*0500*/  FSEL R3, R3, R11, P0 ;  /* 0x0000000b03037208 */ /* 0x000fe20000000000 */
[----:B------:R-:W-:Y:S06]  /*0510*/  BRA `(.L_x_6) ;  /* 0x0000000000647947 */ /* 0x000fec0003800000 */
.L_x_5:
[----:B------:R-:W-:-:S14]  /*0520*/  DSETP.NE.AND P0, PT, R6, RZ, PT ;  /* 0x000000ff0600722a */ /* 0x000fdc0003f05000 */
[----:B------:R-:W-:Y:S05]  /*0530*/  @!P0 BRA `(.L_x_7) ;  /* 0x0000000000588947 */ /* 0x000fea0003800000 */
[----:B------:R-:W-:-:S13]  /*0540*/  ISETP.GE.AND P0, PT, R7, RZ, PT ;  /* 0x000000ff0700720c */ /* 0x000fda0003f06270 */
[----:B------:R-:W-:Y:S02]  /*0550*/  @!P0 IMAD.MOV.U32 R2, RZ, RZ, 0x0 ;  /* 0x00000000ff028424 */ /* 0x000fe400078e00ff */
[----:B------:R-:W-:Y:S01]  /*0560*/  @!P0 IMAD.MOV.U32 R3, RZ, RZ, -0x80000 ;  /* 0xfff80000ff038424 */ /* 0x000fe200078e00ff */
[----:B------:R-:W-:Y:S06]  /*0570*/  @!P0 BRA `(.L_x_6) ;  /* 0x00000000004c8947 */ /* 0x000fec0003800000 */
[----:B------:R-:W-:-:S13]  /*0580*/  ISETP.GT.AND P0, PT, R7, 0x7fefffff, PT ;  /* 0x7fefffff0700780c */ /* 0x000fda0003f04270 */
[----:B------:R-:W-:Y:S05]  /*0590*/  @P0 BRA `(.L_x_7) ;  /* 0x0000000000400947 */ /* 0x000fea0003800000 */
[----:B------:R-:W-:Y:S01]  /*05a0*/  DMUL R6, R6, 8.11296384146066816958e+31 ;  /* 0x4690000006067828 */ /* 0x000fe20000000000 */
[----:B------:R-:W-:Y:S01]  /*05b0*/  MOV R2, RZ ;  /* 0x000000ff00027202 */ /* 0x000fe20000000f00 */
[----:B------:R-:W-:Y:S02]  /*05c0*/  IMAD.MOV.U32 R8, RZ, RZ, 0x0 ;  /* 0x00000000ff087424 */ /* 0x000fe400078e00ff */
[----:B------:R-:W-:Y:S02]  /*05d0*/  IMAD.MOV.U32 R9, RZ, RZ, 0x3fd80000 ;  /* 0x3fd80000ff097424 */ /* 0x000fe400078e00ff */
[----:B------:R-:W0:Y:S02]  /*05e0*/  MUFU.RSQ64H R3, R7 ;  /* 0x0000000700037308 */ /* 0x000e240000001c00 */
[----:B0-----:R-:W-:-:S08]  /*05f0*/  DMUL R4, R2, R2 ;  /* 0x0000000202047228 */ /* 0x001fd00000000000 */
[----:B------:R-:W-:-:S08]  /*0600*/  DFMA R4, R6, -R4, 1 ;  /* 0x3ff000000604742b */ /* 0x000fd00000000804 */
[----:B------:R-:W-:Y:S02]  /*0610*/  DFMA R8, R4, R8, 0.5 ;  /* 0x3fe000000408742b */ /* 0x000fe40000000008 */
[----:B------:R-:W-:-:S08]  /*0620*/  DMUL R4, R2, R4 ;  /* 0x0000000402047228 */ /* 0x000fd00000000000 */
[----:B------:R-:W-:-:S08]  /*0630*/  DFMA R4, R8, R4, R2 ;  /* 0x000000040804722b */ /* 0x000fd00000000002 */
[----:B------:R-:W-:Y:S02]  /*0640*/  DMUL R2, R6, R4 ;  /* 0x0000000406027228 */ /* 0x000fe40000000000 */
[----:B------:R-:W-:-:S06]  /*0650*/  IADD3 R5, PT, PT, R5, -0x100000, RZ ;  /* 0xfff0000005057810 */ /* 0x000fcc0007ffe0ff */
[----:B------:R-:W-:-:S08]  /*0660*/  DFMA R8, R2, -R2, R6 ;  /* 0x800000020208722b */ /* 0x000fd00000000006 */
[----:B------:R-:W-:-:S10]  /*0670*/  DFMA R2, R4, R8, R2 ;  /* 0x000000080402722b */ /* 0x000fd40000000002 */
[----:B------:R-:W-:Y:S01]  /*0680*/  VIADD R3, R3, 0xfcb00000 ;  /* 0xfcb0000003037836 */ /* 0x000fe20000000000 */
[----:B------:R-:W-:Y:S06]  /*0690*/  BRA `(.L_x_6) ;  /* 0x0000000000047947 */ /* 0x000fec0003800000 */
.L_x_7:
[----:B------:R-:W-:-:S11]  /*06a0*/  DADD R2, R6, R6 ;  /* 0x0000000006027229 */ /* 0x000fd60000000006 */
.L_x_6:
[----:B------:R-:W-:Y:S01]  /*06b0*/  IMAD.MOV.U32 R16, RZ, RZ, R2 ;  /* 0x000000ffff107224 */ /* 0x000fe200078e0002 */
[----:B------:R-:W-:Y:S01]  /*06c0*/  MOV R17, R3 ;  /* 0x0000000300117202 */ /* 0x000fe20000000f00 */
[----:B------:R-:W-:Y:S01]  /*06d0*/  IMAD.MOV.U32 R2, RZ, RZ, R0 ;  /* 0x000000ffff027224 */ /* 0x000fe200078e0000 */
[----:B------:R-:W-:-:S04]  /*06e0*/  MOV R3, 0x0 ;  /* 0x0000000000037802 */ /* 0x000fc80000000f00 */
[----:B------:R-:W-:Y:S05]  /*06f0*/  RET.REL.NODEC R2 `(_Z15update_positioniP7double4S0_Pd) ;  /* 0xfffffff802407950 */ /* 0x000fea0003c3ffff */
.L_x_8:
        /* <DEDUP_REMOVED lines=16> */
.L_x_150:


//--------------------- .text._Z9run_step3iiP7double4S0_Pi --------------------------
	.section	.text._Z9run_step3iiP7double4S0_Pi,"ax",@progbits
	.align	128
        .global         _Z9run_step3iiP7double4S0_Pi
        .type           _Z9run_step3iiP7double4S0_Pi,@function
        .size           _Z9run_step3iiP7double4S0_Pi,(.L_x_153 - _Z9run_step3iiP7double4S0_Pi)
        .other          _Z9run_step3iiP7double4S0_Pi,@"STO_CUDA_ENTRY STV_DEFAULT"
_Z9run_step3iiP7double4S0_Pi:
.text._Z9run_step3iiP7double4S0_Pi:
[----:B------:R-:W0:Y:S08]  /*0000*/  LDC R1, c[0x0][0x37c] ;  /* 0x0000df00ff017b82 */ /* 0x000e300000000800 */
[----:B------:R-:W1:Y:S01]  /*0010*/  LDC.64 R2, c[0x0][0x398] ;  /* 0x0000e600ff027b82 */ /* 0x000e620000000a00 */
[----:B------:R-:W1:Y:S01]  /*0020*/  LDCU.64 UR6, c[0x0][0x358] ;  /* 0x00006b00ff0677ac */ /* 0x000e620008000a00 */
[----:B0-----:R-:W-:Y:S01]  /*0030*/  VIADD R1, R1, 0xffffffd8 ;  /* 0xffffffd801017836 */ /* 0x001fe20000000000 */
[----:B-1----:R-:W2:Y:S02]  /*0040*/  LDG.E R2, desc[UR6][R2.64] ;  /* 0x0000000602027981 */ /* 0x002ea4000c1e1900 */
[----:B--2---:R-:W-:-:S13]  /*0050*/  ISETP.NE.AND P0, PT, R2, 0x1, PT ;  /* 0x000000010200780c */ /* 0x004fda0003f05270 */
[----:B------:R-:W-:Y:S05]  /*0060*/  @!P0 EXIT ;  /* 0x000000000000894d */ /* 0x000fea0003800000 */
[----:B------:R-:W0:Y:S01]  /*0070*/  S2R R36, SR_CTAID.X ;  /* 0x0000000000247919 */ /* 0x000e220000002500 */
[----:B------:R-:W1:Y:S01]  /*0080*/  LDCU UR4, c[0x0][0x384] ;  /* 0x00007080ff0477ac */ /* 0x000e620008000800 */
[----:B------:R-:W0:Y:S02]  /*0090*/  S2R R37, SR_TID.X ;  /* 0x0000000000257919 */ /* 0x000e240000002100 */
[----:B0-----:R-:W-:-:S04]  /*00a0*/  VIMNMX.U32 R0, PT, PT, R36, R37, !PT ;  /* 0x0000002524007248 */ /* 0x001fc80007fe0000 */
[----:B-1----:R-:W-:-:S13]  /*00b0*/  ISETP.GE.U32.AND P0, PT, R0, UR4, PT ;  /* 0x0000000400007c0c */ /* 0x002fda000bf06070 */
[----:B------:R-:W-:Y:S05]  /*00c0*/  @P0 EXIT ;  /* 0x000000000000094d */ /* 0x000fea0003800000 */
[----:B------:R-:W-:Y:S01]  /*00d0*/  ISETP.GE.AND P0, PT, R37, UR4, PT ;  /* 0x0000000425007c0c */ /* 0x000fe2000bf06270 */
[----:B------:R-:W0:Y:S01]  /*00e0*/  LDCU UR14, c[0x0][0x384] ;  /* 0x00007080ff0e77ac */ /* 0x000e220008000800 */
[----:B------:R-:W-:Y:S01]  /*00f0*/  BSSY.RECONVERGENT B0, `(.L_x_9) ;  /* 0x00000df000007945 */ /* 0x000fe20003800200 */
[----:B------:R-:W-:Y:S02]  /*0100*/  CS2R R34, SRZ ;  /* 0x0000000000227805 */ /* 0x000fe4000001ff00 */
[----:B------:R-:W-:Y:S01]  /*0110*/  CS2R R10, SRZ ;  /* 0x00000000000a7805 */ /* 0x000fe2000001ff00 */
[----:B------:R-:W1:Y:S01]  /*0120*/  LDCU.64 UR12, c[0x3][0x18] ;  /* 0x00c00300ff0c77ac */ /* 0x000e620008000a00 */
[----:B------:R-:W-:Y:S01]  /*0130*/  CS2R R8, SRZ ;  /* 0x0000000000087805 */ /* 0x000fe2000001ff00 */
[----:B------:R-:W2:Y:S05]  /*0140*/  LDCU.64 UR10, c[0x4][0x8] ;  /* 0x01000100ff0a77ac */ /* 0x000eaa0008000a00 */
[----:B------:R-:W-:Y:S05]  /*0150*/  @P0 BRA `(.L_x_10) ;  /* 0x0000000c00600947 */ /* 0x000fea0003800000 */
[----:B------:R-:W3:Y:S01]  /*0160*/  MUFU.RCP64H R5, 6000 ;  /* 0x40b7700000057908 */ /* 0x000ee20000001800 */
[----:B------:R-:W-:Y:S01]  /*0170*/  IMAD.MOV.U32 R8, RZ, RZ, 0x0 ;  /* 0x00000000ff087424 */ /* 0x000fe200078e00ff */
[----:B------:R-:W4:Y:S01]  /*0180*/  LDCU UR4, c[0x0][0x380] ;  /* 0x00007000ff0477ac */ /* 0x000f220008000800 */
[----:B------:R-:W-:Y:S01]  /*0190*/  IMAD.MOV.U32 R9, RZ, RZ, 0x40b77000 ;  /* 0x40b77000ff097424 */ /* 0x000fe200078e00ff */
[----:B------:R-:W0:Y:S01]  /*01a0*/  LDC.64 R2, c[0x0][0x388] ;  /* 0x0000e200ff027b82 */ /* 0x000e220000000a00 */
[----:B------:R-:W-:Y:S01]  /*01b0*/  IMAD.MOV.U32 R4, RZ, RZ, 0x1 ;  /* 0x00000001ff047424 */ /* 0x000fe200078e00ff */
[----:B------:R-:W1:Y:S05]  /*01c0*/  LDCU.64 UR8, c[0x3][0x8] ;  /* 0x00c00100ff0877ac */ /* 0x000e6a0008000a00 */
[----:B---3--:R-:W-:-:S08]  /*01d0*/  DFMA R6, R4, -R8, 1 ;  /* 0x3ff000000406742b */ /* 0x008fd00000000808 */
[----:B------:R-:W-:Y:S01]  /*01e0*/  DFMA R6, R6, R6, R6 ;  /* 0x000000060606722b */ /* 0x000fe20000000006 */
[----:B0-----:R-:W-:-:S07]  /*01f0*/  IMAD.WIDE.U32 R2, R36, 0x20, R2 ;  /* 0x0000002024027825 */ /* 0x001fce00078e0002 */
[----:B------:R-:W-:Y:S01]  /*0200*/  DFMA R6, R4, R6, R4 ;  /* 0x000000060406722b */ /* 0x000fe20000000004 */
[----:B------:R-:W5:Y:S01]  /*0210*/  LDG.E.64 R32, desc[UR6][R2.64+0x10] ;  /* 0x0000100602207981 */ /* 0x000f62000c1e1b00 */
[----:B----4-:R-:W1:Y:S03]  /*0220*/  I2F.F64 R4, UR4 ;  /* 0x0000000400047d12 */ /* 0x010e660008201c00 */
[----:B------:R0:W5:Y:S03]  /*0230*/  LDG.E.128 R12, desc[UR6][R2.64] ;  /* 0x00000006020c7981 */ /* 0x000166000c1e1d00 */
[----:B------:R-:W-:-:S08]  /*0240*/  DFMA R8, R6, -R8, 1 ;  /* 0x3ff000000608742b */ /* 0x000fd00000000808 */
[----:B------:R-:W-:Y:S02]  /*0250*/  DFMA R8, R6, R8, R6 ;  /* 0x000000080608722b */ /* 0x000fe40000000006 */
[----:B-1----:R-:W-:-:S08]  /*0260*/  DMUL R4, R4, UR8 ;  /* 0x0000000804047c28 */ /* 0x002fd00008000000 */
[----:B0-----:R-:W-:Y:S02]  /*0270*/  DMUL R2, R4, R8 ;  /* 0x0000000804027228 */ /* 0x001fe40000000000 */
[----:B------:R-:W-:-:S06]  /*0280*/  FSETP.GEU.AND P1, PT, |R5|, 6.5827683646048100446e-37, PT ;  /* 0x036000000500780b */ /* 0x000fcc0003f2e200 */
[----:B------:R-:W-:-:S08]  /*0290*/  DFMA R6, R2, -6000, R4 ;  /* 0xc0b770000206782b */ /* 0x000fd00000000004 */
[----:B------:R-:W-:-:S10]  /*02a0*/  DFMA R2, R8, R6, R2 ;  /* 0x000000060802722b */ /* 0x000fd40000000002 */
[----:B------:R-:W-:-:S05]  /*02b0*/  FFMA R0, RZ, 5.732421875, R3 ;  /* 0x40b77000ff007823 */ /* 0x000fca0000000003 */
[----:B------:R-:W-:-:S13]  /*02c0*/  FSETP.GT.AND P0, PT, |R0|, 1.469367938527859385e-39, PT ;  /* 0x001000000000780b */ /* 0x000fda0003f04200 */
[----:B------:R-:W-:Y:S05]  /*02d0*/  @P0 BRA P1, `(.L_x_11) ;  /* 0x0000000000200947 */ /* 0x000fea0000800000 */
[----:B------:R-:W-:Y:S01]  /*02e0*/  IMAD.MOV.U32 R24, RZ, RZ, R4 ;  /* 0x000000ffff187224 */ /* 0x000fe200078e0004 */
[----:B------:R-:W-:Y:S01]  /*02f0*/  MOV R46, 0x340 ;  /* 0x00000340002e7802 */ /* 0x000fe20000000f00 */
[----:B------:R-:W-:Y:S02]  /*0300*/  IMAD.MOV.U32 R25, RZ, RZ, R5 ;  /* 0x000000ffff197224 */ /* 0x000fe400078e0005 */
[----:B------:R-:W-:Y:S02]  /*0310*/  IMAD.MOV.U32 R6, RZ, RZ, RZ ;  /* 0x000000ffff067224 */ /* 0x000fe400078e00ff */
[----:B------:R-:W-:-:S07]  /*0320*/  IMAD.MOV.U32 R7, RZ, RZ, 0x40b77000 ;  /* 0x40b77000ff077424 */ /* 0x000fce00078e00ff */
[----:B--2--5:R-:W-:Y:S05]  /*0330*/  CALL.REL.NOINC `($__internal_1_$__cuda_sm20_div_rn_f64_full) ;  /* 0x0000001000c87944 */ /* 0x024fea0003c00000 */
[----:B------:R-:W-:Y:S02]  /*0340*/  IMAD.MOV.U32 R2, RZ, RZ, R4 ;  /* 0x000000ffff027224 */ /* 0x000fe400078e0004 */
[----:B------:R-:W-:-:S07]  /*0350*/  IMAD.MOV.U32 R3, RZ, RZ, R5 ;  /* 0x000000ffff037224 */ /* 0x000fce00078e0005 */
.L_x_11:
[----:B------:R-:W-:Y:S01]  /*0360*/  UMOV UR4, 0x6dc9c883 ;  /* 0x6dc9c88300047882 */ /* 0x000fe20000000000 */
[----:B------:R-:W-:Y:S01]  /*0370*/  UMOV UR5, 0x3fe45f30 ;  /* 0x3fe45f3000057882 */ /* 0x000fe20000000000 */
[----:B------:R-:W-:Y:S01]  /*0380*/  DMUL R10, RZ, R2 ;  /* 0x00000002ff0a7228 */ /* 0x000fe20000000000 */
[----:B------:R-:W-:Y:S01]  /*0390*/  IMAD.MOV.U32 R40, RZ, RZ, R37 ;  /* 0x000000ffff287224 */ /* 0x000fe200078e0025 */
[C---:B------:R-:W-:Y:S01]  /*03a0*/  DMUL R4, R2.reuse, UR4 ;  /* 0x0000000402047c28 */ /* 0x040fe20008000000 */
[----:B------:R-:W-:Y:S01]  /*03b0*/  UMOV UR4, 0x54442d18 ;  /* 0x54442d1800047882 */ /* 0x000fe20000000000 */
[----:B------:R-:W-:Y:S01]  /*03c0*/  UMOV UR5, 0x3ff921fb ;  /* 0x3ff921fb00057882 */ /* 0x000fe20000000000 */
[----:B------:R-:W-:Y:S01]  /*03d0*/  DSETP.NEU.AND P0, PT, |R2|, +INF , PT ;  /* 0x7ff000000200742a */ /* 0x000fe20003f0d200 */
[----:B------:R-:W-:-:S05]  /*03e0*/  CS2R R34, SRZ ;  /* 0x0000000000227805 */ /* 0x000fca000001ff00 */
[----:B------:R-:W-:Y:S01]  /*03f0*/  DSETP.LTU.OR P2, PT, |R2|, 2.14748364800000000000e+09, !P0 ;  /* 0x41e000000200742a */ /* 0x000fe20004749600 */
[----:B------:R-:W0:Y:S08]  /*0400*/  F2I.F64 R4, R4 ;  /* 0x0000000400047311 */ /* 0x000e300000301100 */
[----:B0-----:R-:W0:Y:S01]  /*0410*/  I2F.F64 R6, R4 ;  /* 0x0000000400067312 */ /* 0x001e220000201c00 */
[----:B------:R-:W-:Y:S01]  /*0420*/  SEL R41, R4, RZ, P0 ;  /* 0x000000ff04297207 */ /* 0x000fe20000000000 */
[----:B0-----:R-:W-:Y:S01]  /*0430*/  DFMA R8, R6, -UR4, R2 ;  /* 0x8000000406087c2b */ /* 0x001fe20008000002 */
[----:B------:R-:W-:Y:S01]  /*0440*/  UMOV UR4, 0x33145c00 ;  /* 0x33145c0000047882 */ /* 0x000fe20000000000 */
[----:B------:R-:W-:-:S06]  /*0450*/  UMOV UR5, 0x3c91a626 ;  /* 0x3c91a62600057882 */ /* 0x000fcc0000000000 */
[----:B------:R-:W-:Y:S01]  /*0460*/  DFMA R8, R6, -UR4, R8 ;  /* 0x8000000406087c2b */ /* 0x000fe20008000008 */
[----:B------:R-:W-:Y:S01]  /*0470*/  UMOV UR4, 0x252049c0 ;  /* 0x252049c000047882 */ /* 0x000fe20000000000 */
[----:B------:R-:W-:-:S06]  /*0480*/  UMOV UR5, 0x397b839a ;  /* 0x397b839a00057882 */ /* 0x000fcc0000000000 */
[----:B------:R-:W-:-:S10]  /*0490*/  DFMA R8, R6, -UR4, R8 ;  /* 0x8000000406087c2b */ /* 0x000fd40008000008 */
[----:B------:R-:W-:Y:S02]  /*04a0*/  FSEL R38, R10, R8, !P0 ;  /* 0x000000080a267208 */ /* 0x000fe40004000000 */
[----:B------:R-:W-:Y:S02]  /*04b0*/  FSEL R39, R11, R9, !P0 ;  /* 0x000000090b277208 */ /* 0x000fe40004000000 */
[----:B------:R-:W-:Y:S02]  /*04c0*/  CS2R R8, SRZ ;  /* 0x0000000000087805 */ /* 0x000fe4000001ff00 */
[----:B------:R-:W-:-:S07]  /*04d0*/  CS2R R10, SRZ ;  /* 0x00000000000a7805 */ /* 0x000fce000001ff00 */
.L_x_24:
[----:B------:R-:W0:Y:S08]  /*04e0*/  LDC.64 R6, c[0x0][0x390] ;  /* 0x0000e400ff067b82 */ /* 0x000e300000000a00 */
[----:B------:R-:W1:Y:S01]  /*04f0*/  LDC.64 R4, c[0x0][0x388] ;  /* 0x0000e200ff047b82 */ /* 0x000e620000000a00 */
[----:B0-----:R-:W-:-:S06]  /*0500*/  IMAD.WIDE R6, R40, 0x20, R6 ;  /* 0x0000002028067825 */ /* 0x001fcc00078e0206 */
[----:B------:R-:W3:Y:S01]  /*0510*/  LDG.E.64 R6, desc[UR6][R6.64+0x18] ;  /* 0x0000180606067981 */ /* 0x000ee2000c1e1b00 */
[----:B-1----:R-:W-:-:S05]  /*0520*/  IMAD.WIDE R4, R40, 0x20, R4 ;  /* 0x0000002028047825 */ /* 0x002fca00078e0204 */
[----:B-----5:R0:W5:Y:S04]  /*0530*/  LDG.E.128 R16, desc[UR6][R4.64] ;  /* 0x0000000604107981 */ /* 0x020168000c1e1d00 */
[----:B------:R0:W5:Y:S01]  /*0540*/  LDG.E.128 R20, desc[UR6][R4.64+0x10] ;  /* 0x0000100604147981 */ /* 0x000162000c1e1d00 */
[----:B------:R-:W-:Y:S01]  /*0550*/  BSSY.RECONVERGENT B2, `(.L_x_12) ;  /* 0x000002c000027945 */ /* 0x000fe20003800200 */
[----:B---3--:R-:W-:-:S14]  /*0560*/  DSETP.NEU.AND P0, PT, R6, 6, PT ;  /* 0x401800000600742a */ /* 0x008fdc0003f0d000 */
[----:B0-----:R-:W-:Y:S05]  /*0570*/  @P0 BRA `(.L_x_13) ;  /* 0x0000000000a40947 */ /* 0x001fea0003800000 */
[----:B------:R-:W-:Y:S01]  /*0580*/  BSSY.RECONVERGENT B1, `(.L_x_14) ;  /* 0x000000a000017945 */ /* 0x000fe20003800200 */
[----:B------:R-:W-:Y:S02]  /*0590*/  IMAD.MOV.U32 R0, RZ, RZ, R41 ;  /* 0x000000ffff007224 */ /* 0x000fe400078e0029 */
[----:B------:R-:W-:Y:S02]  /*05a0*/  IMAD.MOV.U32 R42, RZ, RZ, R38 ;  /* 0x000000ffff2a7224 */ /* 0x000fe400078e0026 */
[----:B------:R-:W-:Y:S01]  /*05b0*/  IMAD.MOV.U32 R43, RZ, RZ, R39 ;  /* 0x000000ffff2b7224 */ /* 0x000fe200078e0027 */
[----:B------:R-:W-:Y:S06]  /*05c0*/  @P2 BRA `(.L_x_15) ;  /* 0x0000000000142947 */ /* 0x000fec0003800000 */
[----:B------:R-:W-:Y:S01]  /*05d0*/  IMAD.MOV.U32 R6, RZ, RZ, R2 ;  /* 0x000000ffff067224 */ /* 0x000fe200078e0002 */
[----:B------:R-:W-:Y:S01]  /*05e0*/  MOV R0, 0x610 ;  /* 0x0000061000007802 */ /* 0x000fe20000000f00 */
[----:B------:R-:W-:-:S07]  /*05f0*/  IMAD.MOV.U32 R4, RZ, RZ, R3 ;  /* 0x000000ffff047224 */ /* 0x000fce00078e0003 */
[----:B--2--5:R-:W-:Y:S05]  /*0600*/  CALL.REL.NOINC `($_Z9run_step3iiP7double4S0_Pi$__internal_trig_reduction_slowpathd) ;  /* 0x0000001800307944 */ /* 0x024fea0003c00000 */
[----:B------:R-:W-:-:S07]  /*0610*/  IMAD.MOV.U32 R0, RZ, RZ, R6 ;  /* 0x000000ffff007224 */ /* 0x000fce00078e0006 */
.L_x_15:
[----:B--2---:R-:W-:Y:S05]  /*0620*/  BSYNC.RECONVERGENT B1 ;  /* 0x0000000000017941 */ /* 0x004fea0003800200 */
.L_x_14:
[----:B------:R-:W-:-:S05]  /*0630*/  IMAD.SHL.U32 R4, R0, 0x40, RZ ;  /* 0x0000004000047824 */ /* 0x000fca00078e00ff */
[----:B------:R-:W-:-:S04]  /*0640*/  LOP3.LUT R4, R4, 0x40, RZ, 0xc0, !PT ;  /* 0x0000004004047812 */ /* 0x000fc800078ec0ff */
[----:B------:R-:W-:-:S05]  /*0650*/  IADD3 R48, P0, PT, R4, UR10, RZ ;  /* 0x0000000a04307c10 */ /* 0x000fca000ff1e0ff */
[----:B------:R-:W-:-:S05]  /*0660*/  IMAD.X R49, RZ, RZ, UR11, P0 ;  /* 0x0000000bff317e24 */ /* 0x000fca00080e06ff */
[----:B------:R-:W2:Y:S04]  /*0670*/  LDG.E.128.CONSTANT R4, desc[UR6][R48.64] ;  /* 0x0000000630047981 */ /* 0x000ea8000c1e9d00 */
[----:B------:R-:W3:Y:S04]  /*0680*/  LDG.E.128.CONSTANT R24, desc[UR6][R48.64+0x10] ;  /* 0x0000100630187981 */ /* 0x000ee8000c1e9d00 */
[----:B------:R-:W4:Y:S01]  /*0690*/  LDG.E.128.CONSTANT R28, desc[UR6][R48.64+0x20] ;  /* 0x00002006301c7981 */ /* 0x000f22000c1e9d00 */
[----:B------:R-:W-:Y:S01]  /*06a0*/  LOP3.LUT R44, R0, 0x1, RZ, 0xc0, !PT ;  /* 0x00000001002c7812 */ /* 0x000fe200078ec0ff */
[----:B------:R-:W-:-:S02]  /*06b0*/  IMAD.MOV.U32 R46, RZ, RZ, 0x20fd8164 ;  /* 0x20fd8164ff2e7424 */ /* 0x000fc400078e00ff */
[----:B------:R-:W-:Y:S01]  /*06c0*/  IMAD.MOV.U32 R47, RZ, RZ, 0x3da8ff83 ;  /* 0x3da8ff83ff2f7424 */ /* 0x000fe200078e00ff */
[----:B------:R-:W-:Y:S01]  /*06d0*/  ISETP.NE.U32.AND P0, PT, R44, 0x1, PT ;  /* 0x000000012c00780c */ /* 0x000fe20003f05070 */
[----:B------:R-:W-:-:S03]  /*06e0*/  DMUL R44, R42, R42 ;  /* 0x0000002a2a2c7228 */ /* 0x000fc60000000000 */
[----:B------:R-:W-:Y:S02]  /*06f0*/  FSEL R46, R46, -8.06006814911005101289e+34, !P0 ;  /* 0xf9785eba2e2e7808 */ /* 0x000fe40004000000 */
[----:B------:R-:W-:-:S06]  /*0700*/  FSEL R47, -R47, 0.11223486810922622681, !P0 ;  /* 0x3de5db652f2f7808 */ /* 0x000fcc0004000100 */
[----:B--2---:R-:W-:-:S08]  /*0710*/  DFMA R4, R44, R46, R4 ;  /* 0x0000002e2c04722b */ /* 0x004fd00000000004 */
[----:B------:R-:W-:-:S08]  /*0720*/  DFMA R4, R44, R4, R6 ;  /* 0x000000042c04722b */ /* 0x000fd00000000006 */
[----:B---3--:R-:W-:-:S08]  /*0730*/  DFMA R4, R44, R4, R24 ;  /* 0x000000042c04722b */ /* 0x008fd00000000018 */
[----:B------:R-:W-:-:S08]  /*0740*/  DFMA R4, R44, R4, R26 ;  /* 0x000000042c04722b */ /* 0x000fd0000000001a */
[----:B----4-:R-:W-:-:S08]  /*0750*/  DFMA R4, R44, R4, R28 ;  /* 0x000000042c04722b */ /* 0x010fd0000000001c */
[----:B------:R-:W-:-:S08]  /*0760*/  DFMA R4, R44, R4, R30 ;  /* 0x000000042c04722b */ /* 0x000fd0000000001e */
[----:B------:R-:W-:Y:S02]  /*0770*/  DFMA R6, R4, R42, R42 ;  /* 0x0000002a0406722b */ /* 0x000fe4000000002a */
[----:B------:R-:W-:-:S10]  /*0780*/  DFMA R4, R44, R4, 1 ;  /* 0x3ff000002c04742b */ /* 0x000fd40000000004 */
[----:B------:R-:W-:Y:S02]  /*0790*/  FSEL R24, R4, R6, !P0 ;  /* 0x0000000604187208 */ /* 0x000fe40004000000 */
[----:B------:R-:W-:Y:S01]  /*07a0*/  FSEL R25, R5, R7, !P0 ;  /* 0x0000000705197208 */ /* 0x000fe20004000000 */
[----:B-----5:R-:W-:Y:S01]  /*07b0*/  DMUL R6, R22, 0.5 ;  /* 0x3fe0000016067828 */ /* 0x020fe20000000000 */
[----:B------:R-:W-:-:S04]  /*07c0*/  LOP3.LUT P0, RZ, R0, 0x2, RZ, 0xc0, !PT ;  /* 0x0000000200ff7812 */ /* 0x000fc8000780c0ff */
[----:B------:R-:W-:-:S10]  /*07d0*/  DADD R4, RZ, -R24 ;  /* 0x00000000ff047229 */ /* 0x000fd40000000818 */
[----:B------:R-:W-:Y:S02]  /*07e0*/  FSEL R4, R24, R4, !P0 ;  /* 0x0000000418047208 */ /* 0x000fe40004000000 */
[----:B------:R-:W-:-:S06]  /*07f0*/  FSEL R5, R25, R5, !P0 ;  /* 0x0000000519057208 */ /* 0x000fcc0004000000 */
[----:B------:R-:W-:-:S11]  /*0800*/  DFMA R22, R6, |R4|, R22 ;  /* 0x400000040616722b */ /* 0x000fd60000000016 */
.L_x_13:
[----:B--2---:R-:W-:Y:S05]  /*0810*/  BSYNC.RECONVERGENT B2 ;  /* 0x0000000000027941 */ /* 0x004fea0003800200 */
.L_x_12:
[----:B-----5:R-:W-:Y:S01]  /*0820*/  DADD R18, -R14, R18 ;  /* 0x000000000e127229 */ /* 0x020fe20000000112 */
[----:B------:R-:W-:Y:S01]  /*0830*/  UMOV UR4, 0xa0b5ed8d ;  /* 0xa0b5ed8d00047882 */ /* 0x000fe20000000000 */
[----:B------:R-:W-:Y:S01]  /*0840*/  DADD R4, -R12, R16 ;  /* 0x000000000c047229 */ /* 0x000fe20000000110 */
[----:B------:R-:W-:Y:S01]  /*0850*/  UMOV UR5, 0x3eb0c6f7 ;  /* 0x3eb0c6f700057882 */ /* 0x000fe20000000000 */
[----:B------:R-:W-:Y:S01]  /*0860*/  DADD R20, -R32, R20 ;  /* 0x0000000020147229 */ /* 0x000fe20000000114 */
[----:B------:R-:W-:Y:S01]  /*0870*/  IMAD.MOV.U32 R26, RZ, RZ, 0x0 ;  /* 0x00000000ff1a7424 */ /* 0x000fe200078e00ff */
[----:B------:R-:W-:Y:S01]  /*0880*/  BSSY.RECONVERGENT B1, `(.L_x_16) ;  /* 0x0000018000017945 */ /* 0x000fe20003800200 */
[----:B------:R-:W-:Y:S01]  /*0890*/  IMAD.MOV.U32 R27, RZ, RZ, 0x3fd80000 ;  /* 0x3fd80000ff1b7424 */ /* 0x000fe200078e00ff */
[----:B------:R-:W-:-:S08]  /*08a0*/  DMUL R6, R18, R18 ;  /* 0x0000001212067228 */ /* 0x000fd00000000000 */
[----:B------:R-:W-:-:S08]  /*08b0*/  DFMA R6, R4, R4, R6 ;  /* 0x000000040406722b */ /* 0x000fd00000000006 */
[----:B------:R-:W-:-:S08]  /*08c0*/  DFMA R6, R20, R20, R6 ;  /* 0x000000141406722b */ /* 0x000fd00000000006 */
[----:B------:R-:W-:-:S08]  /*08d0*/  DADD R6, R6, UR4 ;  /* 0x0000000406067e29 */ /* 0x000fd00008000000 */
[----:B------:R-:W-:-:S08]  /*08e0*/  DMUL R16, R6, R6 ;  /* 0x0000000606107228 */ /* 0x000fd00000000000 */
[----:B------:R-:W-:-:S06]  /*08f0*/  DMUL R6, R6, R16 ;  /* 0x0000001006067228 */ /* 0x000fcc0000000000 */
[----:B------:R-:W0:Y:S04]  /*0900*/  MUFU.RSQ64H R25, R7 ;  /* 0x0000000700197308 */ /* 0x000e280000001c00 */
[----:B------:R-:W-:-:S05]  /*0910*/  VIADD R24, R7, 0xfcb00000 ;  /* 0xfcb0000007187836 */ /* 0x000fca0000000000 */
[----:B------:R-:W-:Y:S01]  /*0920*/  ISETP.GE.U32.AND P0, PT, R24, 0x7ca00000, PT ;  /* 0x7ca000001800780c */ /* 0x000fe20003f06070 */
[----:B0-----:R-:W-:-:S08]  /*0930*/  DMUL R16, R24, R24 ;  /* 0x0000001818107228 */ /* 0x001fd00000000000 */
[----:B------:R-:W-:-:S08]  /*0940*/  DFMA R16, R6, -R16, 1 ;  /* 0x3ff000000610742b */ /* 0x000fd00000000810 */
[----:B------:R-:W-:Y:S02]  /*0950*/  DFMA R26, R16, R26, 0.5 ;  /* 0x3fe00000101a742b */ /* 0x000fe4000000001a */
[----:B------:R-:W-:-:S08]  /*0960*/  DMUL R16, R24, R16 ;  /* 0x0000001018107228 */ /* 0x000fd00000000000 */
[----:B------:R-:W-:-:S08]  /*0970*/  DFMA R42, R26, R16, R24 ;  /* 0x000000101a2a722b */ /* 0x000fd00000000018 */
[----:B------:R-:W-:Y:S02]  /*0980*/  DMUL R26, R6, R42 ;  /* 0x0000002a061a7228 */ /* 0x000fe40000000000 */
[----:B------:R-:W-:Y:S02]  /*0990*/  VIADD R31, R43, 0xfff00000 ;  /* 0xfff000002b1f7836 */ /* 0x000fe40000000000 */
[----:B------:R-:W-:-:S04]  /*09a0*/  IMAD.MOV.U32 R30, RZ, RZ, R42 ;  /* 0x000000ffff1e7224 */ /* 0x000fc800078e002a */
[----:B------:R-:W-:-:S08]  /*09b0*/  DFMA R28, R26, -R26, R6 ;  /* 0x8000001a1a1c722b */ /* 0x000fd00000000006 */
[----:B------:R-:W-:Y:S01]  /*09c0*/  DFMA R16, R28, R30, R26 ;  /* 0x0000001e1c10722b */ /* 0x000fe2000000001a */
[----:B------:R-:W-:Y:S10]  /*09d0*/  @!P0 BRA `(.L_x_17) ;  /* 0x0000000000088947 */ /* 0x000ff40003800000 */
[----:B------:R-:W-:-:S07]  /*09e0*/  MOV R0, 0xa00 ;  /* 0x00000a0000007802 */ /* 0x000fce0000000f00 */
[----:B------:R-:W-:Y:S05]  /*09f0*/  CALL.REL.NOINC `($__internal_2_$__cuda_sm20_dsqrt_rn_f64_mediumpath_v1) ;  /* 0x0000001000887944 */ /* 0x000fea0003c00000 */
.L_x_17:
[----:B------:R-:W-:Y:S05]  /*0a00*/  BSYNC.RECONVERGENT B1 ;  /* 0x0000000000017941 */ /* 0x000fea0003800200 */
.L_x_16:
[----:B------:R-:W0:Y:S01]  /*0a10*/  MUFU.RCP64H R7, R17 ;  /* 0x0000001100077308 */ /* 0x000e220000001800 */
[----:B------:R-:W-:Y:S01]  /*0a20*/  IMAD.MOV.U32 R6, RZ, RZ, 0x1 ;  /* 0x00000001ff067424 */ /* 0x000fe200078e00ff */
[----:B------:R-:W-:Y:S01]  /*0a30*/  DMUL R22, R22, UR12 ;  /* 0x0000000c16167c28 */ /* 0x000fe20008000000 */
[----:B------:R-:W-:Y:S07]  /*0a40*/  BSSY.RECONVERGENT B1, `(.L_x_18) ;  /* 0x0000014000017945 */ /* 0x000fee0003800200 */
[----:B------:R-:W-:-:S02]  /*0a50*/  DMUL R26, R4, R22 ;  /* 0x00000016041a7228 */ /* 0x000fc40000000000 */
[----:B0-----:R-:W-:-:S08]  /*0a60*/  DFMA R24, R6, -R16, 1 ;  /* 0x3ff000000618742b */ /* 0x001fd00000000810 */
[----:B------:R-:W-:Y:S01]  /*0a70*/  FSETP.GEU.AND P1, PT, |R27|, 6.5827683646048100446e-37, PT ;  /* 0x036000001b00780b */ /* 0x000fe20003f2e200 */
[----:B------:R-:W-:-:S08]  /*0a80*/  DFMA R24, R24, R24, R24 ;  /* 0x000000181818722b */ /* 0x000fd00000000018 */
[----:B------:R-:W-:-:S08]  /*0a90*/  DFMA R24, R6, R24, R6 ;  /* 0x000000180618722b */ /* 0x000fd00000000006 */
[----:B------:R-:W-:-:S08]  /*0aa0*/  DFMA R6, R24, -R16, 1 ;  /* 0x3ff000001806742b */ /* 0x000fd00000000810 */
[----:B------:R-:W-:-:S08]  /*0ab0*/  DFMA R6, R24, R6, R24 ;  /* 0x000000061806722b */ /* 0x000fd00000000018 */
[----:B------:R-:W-:-:S08]  /*0ac0*/  DMUL R4, R26, R6 ;  /* 0x000000061a047228 */ /* 0x000fd00000000000 */
[----:B------:R-:W-:-:S08]  /*0ad0*/  DFMA R24, R4, -R16, R26 ;  /* 0x800000100418722b */ /* 0x000fd0000000001a */
[----:B------:R-:W-:-:S10]  /*0ae0*/  DFMA R4, R6, R24, R4 ;  /* 0x000000180604722b */ /* 0x000fd40000000004 */
[----:B------:R-:W-:-:S05]  /*0af0*/  FFMA R0, RZ, R17, R5 ;  /* 0x00000011ff007223 */ /* 0x000fca0000000005 */
[----:B------:R-:W-:-:S13]  /*0b00*/  FSETP.GT.AND P0, PT, |R0|, 1.469367938527859385e-39, PT ;  /* 0x001000000000780b */ /* 0x000fda0003f04200 */
[----:B------:R-:W-:Y:S05]  /*0b10*/  @P0 BRA P1, `(.L_x_19) ;  /* 0x0000000000180947 */ /* 0x000fea0000800000 */
[----:B------:R-:W-:Y:S01]  /*0b20*/  IMAD.MOV.U32 R24, RZ, RZ, R26 ;  /* 0x000000ffff187224 */ /* 0x000fe200078e001a */
[----:B------:R-:W-:Y:S01]  /*0b30*/  MOV R46, 0xb80 ;  /* 0x00000b80002e7802 */ /* 0x000fe20000000f00 */
[----:B------:R-:W-:Y:S02]  /*0b40*/  IMAD.MOV.U32 R25, RZ, RZ, R27 ;  /* 0x000000ffff197224 */ /* 0x000fe400078e001b */
[----:B------:R-:W-:Y:S02]  /*0b50*/  IMAD.MOV.U32 R6, RZ, RZ, R16 ;  /* 0x000000ffff067224 */ /* 0x000fe400078e0010 */
[----:B------:R-:W-:-:S07]  /*0b60*/  IMAD.MOV.U32 R7, RZ, RZ, R17 ;  /* 0x000000ffff077224 */ /* 0x000fce00078e0011 */
[----:B------:R-:W-:Y:S05]  /*0b70*/  CALL.REL.NOINC `($__internal_1_$__cuda_sm20_div_rn_f64_full) ;  /* 0x0000000800b87944 */ /* 0x000fea0003c00000 */
.L_x_19:
[----:B------:R-:W-:Y:S05]  /*0b80*/  BSYNC.RECONVERGENT B1 ;  /* 0x0000000000017941 */ /* 0x000fea0003800200 */
.L_x_18:
[----:B------:R-:W0:Y:S01]  /*0b90*/  MUFU.RCP64H R7, R17 ;  /* 0x0000001100077308 */ /* 0x000e220000001800 */
[----:B------:R-:W-:Y:S01]  /*0ba0*/  IMAD.MOV.U32 R6, RZ, RZ, 0x1 ;  /* 0x00000001ff067424 */ /* 0x000fe200078e00ff */
[----:B------:R-:W-:Y:S01]  /*0bb0*/  BSSY.RECONVERGENT B1, `(.L_x_20) ;  /* 0x0000015000017945 */ /* 0x000fe20003800200 */
[----:B------:R-:W-:-:S04]  /*0bc0*/  DADD R8, R4, R8 ;  /* 0x0000000004087229 */ /* 0x000fc80000000008 */
[----:B0-----:R-:W-:-:S08]  /*0bd0*/  DFMA R24, R6, -R16, 1 ;  /* 0x3ff000000618742b */ /* 0x001fd00000000810 */
[----:B------:R-:W-:-:S08]  /*0be0*/  DFMA R24, R24, R24, R24 ;  /* 0x000000181818722b */ /* 0x000fd00000000018 */
[----:B------:R-:W-:Y:S02]  /*0bf0*/  DFMA R6, R6, R24, R6 ;  /* 0x000000180606722b */ /* 0x000fe40000000006 */
[----:B------:R-:W-:-:S06]  /*0c00*/  DMUL R24, R18, R22 ;  /* 0x0000001612187228 */ /* 0x000fcc0000000000 */
[----:B------:R-:W-:-:S04]  /*0c10*/  DFMA R26, R6, -R16, 1 ;  /* 0x3ff00000061a742b */ /* 0x000fc80000000810 */
[----:B------:R-:W-:-:S04]  /*0c20*/  FSETP.GEU.AND P1, PT, |R25|, 6.5827683646048100446e-37, PT ;  /* 0x036000001900780b */ /* 0x000fc80003f2e200 */
        /* <DEDUP_REMOVED lines=9> */
[----:B------:R-:W-:-:S07]  /*0cc0*/  IMAD.MOV.U32 R7, RZ, RZ, R17 ;  /* 0x000000ffff077224 */ /* 0x000fce00078e0011 */
[----:B------:R-:W-:Y:S05]  /*0cd0*/  CALL.REL.NOINC `($__internal_1_$__cuda_sm20_div_rn_f64_full) ;  /* 0x0000000800607944 */ /* 0x000fea0003c00000 */
[----:B------:R-:W-:Y:S02]  /*0ce0*/  IMAD.MOV.U32 R6, RZ, RZ, R4 ;  /* 0x000000ffff067224 */ /* 0x000fe400078e0004 */
[----:B------:R-:W-:-:S07]  /*0cf0*/  IMAD.MOV.U32 R7, RZ, RZ, R5 ;  /* 0x000000ffff077224 */ /* 0x000fce00078e0005 */
.L_x_21:
[----:B------:R-:W-:Y:S05]  /*0d00*/  BSYNC.RECONVERGENT B1 ;  /* 0x0000000000017941 */ /* 0x000fea0003800200 */
.L_x_20:
[----:B------:R-:W0:Y:S01]  /*0d10*/  MUFU.RCP64H R5, R17 ;  /* 0x0000001100057308 */ /* 0x000e220000001800 */
[----:B------:R-:W-:Y:S01]  /*0d20*/  IMAD.MOV.U32 R4, RZ, RZ, 0x1 ;  /* 0x00000001ff047424 */ /* 0x000fe200078e00ff */
[----:B------:R-:W-:Y:S01]  /*0d30*/  DMUL R20, R20, R22 ;  /* 0x0000001614147228 */ /* 0x000fe20000000000 */
[----:B------:R-:W-:Y:S01]  /*0d40*/  BSSY.RECONVERGENT B1, `(.L_x_22) ;  /* 0x0000014000017945 */ /* 0x000fe20003800200 */
[----:B------:R-:W-:-:S08]  /*0d50*/  DADD R10, R6, R10 ;  /* 0x00000000060a7229 */ /* 0x000fd0000000000a */
[----:B------:R-:W-:Y:S01]  /*0d60*/  FSETP.GEU.AND P1, PT, |R21|, 6.5827683646048100446e-37, PT ;  /* 0x036000001500780b */ /* 0x000fe20003f2e200 */
[----:B0-----:R-:W-:-:S08]  /*0d70*/  DFMA R18, R4, -R16, 1 ;  /* 0x3ff000000412742b */ /* 0x001fd00000000810 */
        /* <DEDUP_REMOVED lines=16> */
.L_x_23:
[----:B------:R-:W-:Y:S05]  /*0e80*/  BSYNC.RECONVERGENT B1 ;  /* 0x0000000000017941 */ /* 0x000fea0003800200 */
.L_x_22:
[----:B------:R-:W0:Y:S01]  /*0e90*/  LDCU UR4, c[0x0][0x360] ;  /* 0x00006c00ff0477ac */ /* 0x000e220008000800 */
[----:B------:R-:W-:Y:S01]  /*0ea0*/  DADD R34, R4, R34 ;  /* 0x0000000004227229 */ /* 0x000fe20000000022 */
[----:B0-----:R-:W-:-:S05]  /*0eb0*/  VIADD R40, R40, UR4 ;  /* 0x0000000428287c36 */ /* 0x001fca0008000000 */
[----:B------:R-:W-:-:S13]  /*0ec0*/  ISETP.GE.AND P0, PT, R40, UR14, PT ;  /* 0x0000000e28007c0c */ /* 0x000fda000bf06270 */
[----:B------:R-:W-:Y:S05]  /*0ed0*/  @!P0 BRA `(.L_x_24) ;  /* 0xfffffff400808947 */ /* 0x000fea000383ffff */
.L_x_10:
[----:B012---:R-:W-:Y:S05]  /*0ee0*/  BSYNC.RECONVERGENT B0 ;  /* 0x0000000000007941 */ /* 0x007fea0003800200 */
.L_x_9:
[----:B------:R-:W0:Y:S01]  /*0ef0*/  S2UR UR5, SR_CgaCtaId ;  /* 0x00000000000579c3 */ /* 0x000e220000008800 */
[----:B------:R-:W-:Y:S01]  /*0f00*/  UMOV UR4, 0x400 ;  /* 0x0000040000047882 */ /* 0x000fe20000000000 */
[C---:B------:R-:W-:Y:S01]  /*0f10*/  ISETP.GT.U32.AND P0, PT, R37.reuse, 0x3f, PT ;  /* 0x0000003f2500780c */ /* 0x040fe20003f04070 */
[----:B------:R-:W-:Y:S01]  /*0f20*/  BSSY.RECONVERGENT B0, `(.L_x_25) ;  /* 0x0000016000007945 */ /* 0x000fe20003800200 */
[C---:B------:R-:W-:Y:S02]  /*0f30*/  ISETP.GT.U32.AND P1, PT, R37.reuse, 0x1f, PT ;  /* 0x0000001f2500780c */ /* 0x040fe40003f24070 */
[C---:B------:R-:W-:Y:S02]  /*0f40*/  ISETP.GT.U32.AND P2, PT, R37.reuse, 0xf, PT ;  /* 0x0000000f2500780c */ /* 0x040fe40003f44070 */
[C---:B------:R-:W-:Y:S02]  /*0f50*/  ISETP.GT.U32.AND P3, PT, R37.reuse, 0x7, PT ;  /* 0x000000072500780c */ /* 0x040fe40003f64070 */
[----:B------:R-:W-:-:S02]  /*0f60*/  ISETP.GT.U32.AND P4, PT, R37, 0x3, PT ;  /* 0x000000032500780c */ /* 0x000fc40003f84070 */
[C---:B------:R-:W-:Y:S02]  /*0f70*/  ISETP.GT.U32.AND P5, PT, R37.reuse, 0x1, PT ;  /* 0x000000012500780c */ /* 0x040fe40003fa4070 */
[----:B------:R-:W-:Y:S01]  /*0f80*/  ISETP.NE.AND P6, PT, R37, RZ, PT ;  /* 0x000000ff2500720c */ /* 0x000fe20003fc5270 */
[----:B0-----:R-:W-:-:S06]  /*0f90*/  ULEA UR4, UR5, UR4, 0x18 ;  /* 0x0000000405047291 */ /* 0x001fcc000f8ec0ff */
[----:B------:R-:W-:-:S05]  /*0fa0*/  LEA R37, R37, UR4, 0x5 ;  /* 0x0000000425257c11 */ /* 0x000fca000f8e28ff */
[----:B------:R0:W-:Y:S04]  /*0fb0*/  STS.128 [R37], R8 ;  /* 0x0000000825007388 */ /* 0x0001e80000000c00 */
[----:B------:R0:W-:Y:S01]  /*0fc0*/  STS.64 [R37+0x10], R34 ;  /* 0x0000102225007388 */ /* 0x0001e20000000a00 */
[----:B------:R-:W-:Y:S06]  /*0fd0*/  BAR.SYNC.DEFER_BLOCKING 0x0 ;  /* 0x0000000000007b1d */ /* 0x000fec0000010000 */
[----:B------:R-:W-:Y:S05]  /*0fe0*/  @P0 BRA `(.L_x_26) ;  /* 0x0000000000240947 */ /* 0x000fea0003800000 */
[----:B------:R-:W-:Y:S04]  /*0ff0*/  LDS.128 R4, [R37+0x800] ;  /* 0x0008000025047984 */ /* 0x000fe80000000c00 */
[----:B0-----:R-:W0:Y:S04]  /*1000*/  LDS.128 R8, [R37] ;  /* 0x0000000025087984 */ /* 0x001e280000000c00 */
[----:B------:R-:W-:Y:S04]  /*1010*/  LDS.64 R2, [R37+0x810] ;  /* 0x0008100025027984 */ /* 0x000fe80000000a00 */
[----:B------:R-:W1:Y:S01]  /*1020*/  LDS.64 R12, [R37+0x10] ;  /* 0x00001000250c7984 */ /* 0x000e620000000a00 */
[----:B0-----:R-:W-:-:S02]  /*1030*/  DADD R4, R4, R8 ;  /* 0x0000000004047229 */ /* 0x001fc40000000008 */
[----:B------:R-:W-:Y:S02]  /*1040*/  DADD R6, R6, R10 ;  /* 0x0000000006067229 */ /* 0x000fe4000000000a */
[----:B-1----:R-:W-:-:S05]  /*1050*/  DADD R2, R2, R12 ;  /* 0x0000000002027229 */ /* 0x002fca000000000c */
[----:B------:R1:W-:Y:S04]  /*1060*/  STS.128 [R37], R4 ;  /* 0x0000000425007388 */ /* 0x0003e80000000c00 */
[----:B------:R1:W-:Y:S02]  /*1070*/  STS.64 [R37+0x10], R2 ;  /* 0x0000100225007388 */ /* 0x0003e40000000a00 */
.L_x_26:
[----:B------:R-:W-:Y:S05]  /*1080*/  BSYNC.RECONVERGENT B0 ;  /* 0x0000000000007941 */ /* 0x000fea0003800200 */
.L_x_25:
[----:B------:R-:W-:Y:S06]  /*1090*/  BAR.SYNC.DEFER_BLOCKING 0x0 ;  /* 0x0000000000007b1d */ /* 0x000fec0000010000 */
[----:B------:R-:W-:Y:S04]  /*10a0*/  BSSY.RECONVERGENT B0, `(.L_x_27) ;  /* 0x000000b000007945 */ /* 0x000fe80003800200 */
[----:B------:R-:W-:Y:S05]  /*10b0*/  @P1 BRA `(.L_x_28) ;  /* 0x0000000000241947 */ /* 0x000fea0003800000 */
[----:B-1----:R-:W-:Y:S04]  /*10c0*/  LDS.128 R4, [R37+0x400] ;  /* 0x0004000025047984 */ /* 0x002fe80000000c00 */
        /* <DEDUP_REMOVED lines=8> */
.L_x_28:
[----:B------:R-:W-:Y:S05]  /*1150*/  BSYNC.RECONVERGENT B0 ;  /* 0x0000000000007941 */ /* 0x000fea0003800200 */
.L_x_27:
[----:B------:R-:W-:Y:S06]  /*1160*/  BAR.SYNC.DEFER_BLOCKING 0x0 ;  /* 0x0000000000007b1d */ /* 0x000fec0000010000 */
[----:B------:R-:W-:Y:S04]  /*1170*/  BSSY.RECONVERGENT B0, `(.L_x_29) ;  /* 0x000000b000007945 */ /* 0x000fe80003800200 */
[----:B------:R-:W-:Y:S05]  /*1180*/  @P2 BRA `(.L_x_30) ;  /* 0x0000000000242947 */ /* 0x000fea0003800000 */
[----:B-12---:R-:W-:Y:S04]  /*1190*/  LDS.128 R4, [R37+0x200] ;  /* 0x0002000025047984 */ /* 0x006fe80000000c00 */
        /* <DEDUP_REMOVED lines=8> */
.L_x_30:
[----:B------:R-:W-:Y:S05]  /*1220*/  BSYNC.RECONVERGENT B0 ;  /* 0x0000000000007941 */ /* 0x000fea0003800200 */
.L_x_29:
[----:B------:R-:W-:Y:S06]  /*1230*/  BAR.SYNC.DEFER_BLOCKING 0x0 ;  /* 0x0000000000007b1d */ /* 0x000fec0000010000 */
[----:B------:R-:W-:Y:S04]  /*1240*/  BSSY.RECONVERGENT B0, `(.L_x_31) ;  /* 0x000000b000007945 */ /* 0x000fe80003800200 */
[----:B------:R-:W-:Y:S05]  /*1250*/  @P3 BRA `(.L_x_32) ;  /* 0x0000000000243947 */ /* 0x000fea0003800000 */
[----:B-123--:R-:W-:Y:S04]  /*1260*/  LDS.128 R4, [R37+0x100] ;  /* 0x0001000025047984 */ /* 0x00efe80000000c00 */
        /* <DEDUP_REMOVED lines=8> */
.L_x_32:
[----:B------:R-:W-:Y:S05]  /*12f0*/  BSYNC.RECONVERGENT B0 ;  /* 0x0000000000007941 */ /* 0x000fea0003800200 */
.L_x_31:
[----:B------:R-:W-:Y:S06]  /*1300*/  BAR.SYNC.DEFER_BLOCKING 0x0 ;  /* 0x0000000000007b1d */ /* 0x000fec0000010000 */
[----:B------:R-:W-:Y:S04]  /*1310*/  BSSY.RECONVERGENT B0, `(.L_x_33) ;  /* 0x000000b000007945 */ /* 0x000fe80003800200 */
[----:B------:R-:W-:Y:S05]  /*1320*/  @P4 BRA `(.L_x_34) ;  /* 0x0000000000244947 */ /* 0x000fea0003800000 */
[----:B-1234-:R-:W-:Y:S04]  /*1330*/  LDS.128 R4, [R37+0x80] ;  /* 0x0000800025047984 */ /* 0x01efe80000000c00 */
        /* <DEDUP_REMOVED lines=8> */
.L_x_34:
[----:B------:R-:W-:Y:S05]  /*13c0*/  BSYNC.RECONVERGENT B0 ;  /* 0x0000000000007941 */ /* 0x000fea0003800200 */
.L_x_33:
[----:B------:R-:W-:Y:S06]  /*13d0*/  BAR.SYNC.DEFER_BLOCKING 0x0 ;  /* 0x0000000000007b1d */ /* 0x000fec0000010000 */
[----:B------:R-:W-:Y:S04]  /*13e0*/  BSSY.RECONVERGENT B0, `(.L_x_35) ;  /* 0x000000b000007945 */ /* 0x000fe80003800200 */
[----:B------:R-:W-:Y:S05]  /*13f0*/  @P5 BRA `(.L_x_36) ;  /* 0x0000000000245947 */ /* 0x000fea0003800000 */
[----:B01234-:R-:W-:Y:S04]  /*1400*/  LDS.128 R4, [R37+0x40] ;  /* 0x0000400025047984 */ /* 0x01ffe80000000c00 */
[----:B------:R-:W0:Y:S04]  /*1410*/  LDS.128 R8, [R37] ;  /* 0x0000000025087984 */ /* 0x000e280000000c00 */
[----:B------:R-:W-:Y:S04]  /*1420*/  LDS.64 R2, [R37+0x50] ;  /* 0x0000500025027984 */ /* 0x000fe80000000a00 */
[----:B------:R-:W1:Y:S01]  /*1430*/  LDS.64 R12, [R37+0x10] ;  /* 0x00001000250c7984 */ /* 0x000e620000000a00 */
[----:B0-----:R-:W-:-:S02]  /*1440*/  DADD R4, R4, R8 ;  /* 0x0000000004047229 */ /* 0x001fc40000000008 */
[----:B------:R-:W-:Y:S02]  /*1450*/  DADD R6, R6, R10 ;  /* 0x0000000006067229 */ /* 0x000fe4000000000a */
[----:B-1----:R-:W-:-:S05]  /*1460*/  DADD R2, R2, R12 ;  /* 0x0000000002027229 */ /* 0x002fca000000000c */
[----:B------:R0:W-:Y:S04]  /*1470*/  STS.128 [R37], R4 ;  /* 0x0000000425007388 */ /* 0x0001e80000000c00 */
[----:B------:R0:W-:Y:S02]  /*1480*/  STS.64 [R37+0x10], R2 ;  /* 0x0000100225007388 */ /* 0x0001e40000000a00 */
.L_x_36:
[----:B------:R-:W-:Y:S05]  /*1490*/  BSYNC.RECONVERGENT B0 ;  /* 0x0000000000007941 */ /* 0x000fea0003800200 */
.L_x_35:
[----:B------:R-:W-:Y:S06]  /*14a0*/  BAR.SYNC.DEFER_BLOCKING 0x0 ;  /* 0x0000000000007b1d */ /* 0x000fec0000010000 */
[----:B------:R-:W-:Y:S04]  /*14b0*/  BSSY.RECONVERGENT B0, `(.L_x_37) ;  /* 0x000000b000007945 */ /* 0x000fe80003800200 */
[----:B------:R-:W-:Y:S05]  /*14c0*/  @P6 BRA `(.L_x_38) ;  /* 0x0000000000246947 */ /* 0x000fea0003800000 */
[----:B01234-:R-:W-:Y:S04]  /*14d0*/  LDS.128 R4, [UR4+0x20] ;  /* 0x00002004ff047984 */ /* 0x01ffe80008000c00 */
[----:B------:R-:W0:Y:S02]  /*14e0*/  LDS.128 R8, [R37] ;  /* 0x0000000025087984 */ /* 0x000e240000000c00 */
[----:B0-----:R-:W-:Y:S02]  /*14f0*/  DADD R4, R4, R8 ;  /* 0x0000000004047229 */ /* 0x001fe40000000008 */
[----:B------:R-:W-:Y:S01]  /*1500*/  DADD R6, R6, R10 ;  /* 0x0000000006067229 */ /* 0x000fe2000000000a */
[----:B------:R-:W-:Y:S06]  /*1510*/  LDS.64 R8, [R37+0x10] ;  /* 0x0000100025087984 */ /* 0x000fec0000000a00 */
[----:B------:R-:W-:Y:S04]  /*1520*/  STS.128 [R37], R4 ;  /* 0x0000000425007388 */ /* 0x000fe80000000c00 */
[----:B------:R-:W0:Y:S02]  /*1530*/  LDS.64 R2, [UR4+0x30] ;  /* 0x00003004ff027984 */ /* 0x000e240008000a00 */
[----:B0-----:R-:W-:-:S07]  /*1540*/  DADD R2, R2, R8 ;  /* 0x0000000002027229 */ /* 0x001fce0000000008 */
[----:B------:R0:W-:Y:S04]  /*1550*/  STS.64 [R37+0x10], R2 ;  /* 0x0000100225007388 */ /* 0x0001e80000000a00 */
.L_x_38:
[----:B------:R-:W-:Y:S05]  /*1560*/  BSYNC.RECONVERGENT B0 ;  /* 0x0000000000007941 */ /* 0x000fea0003800200 */
.L_x_37:
[----:B------:R-:W-:Y:S06]  /*1570*/  BAR.SYNC.DEFER_BLOCKING 0x0 ;  /* 0x0000000000007b1d */ /* 0x000fec0000010000 */
[----:B------:R-:W-:Y:S05]  /*1580*/  @P6 EXIT ;  /* 0x000000000000694d */ /* 0x000fea0003800000 */
[----:B01234-:R-:W0:Y:S01]  /*1590*/  LDC.64 R2, c[0x0][0x390] ;  /* 0x0000e400ff027b82 */ /* 0x01fe220000000a00 */
[----:B------:R-:W1:Y:S01]  /*15a0*/  LDS.128 R4, [UR4] ;  /* 0x00000004ff047984 */ /* 0x000e620008000c00 */
[----:B------:R-:W1:Y:S01]  /*15b0*/  LDCU.64 UR8, c[0x3][0x8] ;  /* 0x00c00100ff0877ac */ /* 0x000e620008000a00 */
[----:B0-----:R-:W-:Y:S02]  /*15c0*/  IMAD.WIDE.U32 R36, R36, 0x20, R2 ;  /* 0x0000002024247825 */ /* 0x001fe400078e0002 */
[----:B------:R-:W0:Y:S04]  /*15d0*/  LDS.64 R2, [UR4+0x10] ;  /* 0x00001004ff027984 */ /* 0x000e280008000a00 */
[----:B------:R-:W1:Y:S04]  /*15e0*/  LDG.E.128 R8, desc[UR6][R36.64] ;  /* 0x0000000624087981 */ /* 0x000e68000c1e1d00 */
[----:B------:R-:W0:Y:S01]  /*15f0*/  LDG.E.64 R12, desc[UR6][R36.64+0x10] ;  /* 0x00001006240c7981 */ /* 0x000e22000c1e1b00 */
[----:B-1----:R-:W-:-:S02]  /*1600*/  DFMA R4, R4, UR8, R8 ;  /* 0x0000000804047c2b */ /* 0x002fc40008000008 */
[----:B------:R-:W-:Y:S02]  /*1610*/  DFMA R6, R6, UR8, R10 ;  /* 0x0000000806067c2b */ /* 0x000fe4000800000a */
[----:B0-----:R-:W-:-:S05]  /*1620*/  DFMA R2, R2, UR8, R12 ;  /* 0x0000000802027c2b */ /* 0x001fca000800000c */
[----:B------:R-:W-:Y:S04]  /*1630*/  STG.E.128 desc[UR6][R36.64], R4 ;  /* 0x0000000424007986 */ /* 0x000fe8000c101d06 */
[----:B------:R-:W-:Y:S01]  /*1640*/  STG.E.64 desc[UR6][R36.64+0x10], R2 ;  /* 0x0000100224007986 */ /* 0x000fe2000c101b06 */
[----:B------:R-:W-:Y:S05]  /*1650*/  EXIT ;  /* 0x000000000000794d */ /* 0x000fea0003800000 */
        .weak           $__internal_1_$__cuda_sm20_div_rn_f64_full
        .type           $__internal_1_$__cuda_sm20_div_rn_f64_full,@function
        .size           $__internal_1_$__cuda_sm20_div_rn_f64_full,($__internal_2_$__cuda_sm20_dsqrt_rn_f64_mediumpath_v1 - $__internal_1_$__cuda_sm20_div_rn_f64_full)
$__internal_1_$__cuda_sm20_div_rn_f64_full:
[C---:B------:R-:W-:Y:S01]  /*1660*/  FSETP.GEU.AND P0, PT, |R7|.reuse, 1.469367938527859385e-39, PT ;  /* 0x001000000700780b */ /* 0x040fe20003f0e200 */
[----:B------:R-:W-:Y:S01]  /*1670*/  IMAD.MOV.U32 R28, RZ, RZ, 0x1 ;  /* 0x00000001ff1c7424 */ /* 0x000fe200078e00ff */
[----:B------:R-:W-:Y:S01]  /*1680*/  LOP3.LUT R4, R7, 0x800fffff, RZ, 0xc0, !PT ;  /* 0x800fffff07047812 */ /* 0x000fe200078ec0ff */
[----:B------:R-:W-:Y:S01]  /*1690*/  IMAD.MOV.U32 R0, RZ, RZ, 0x1ca00000 ;  /* 0x1ca00000ff007424 */ /* 0x000fe200078e00ff */
[C---:B------:R-:W-:Y:S01]  /*16a0*/  FSETP.GEU.AND P3, PT, |R25|.reuse, 1.469367938527859385e-39, PT ;  /* 0x001000001900780b */ /* 0x040fe20003f6e200 */
[----:B------:R-:W-:Y:S01]  /*16b0*/  BSSY.RECONVERGENT B2, `(.L_x_39) ;  /* 0x0000052000027945 */ /* 0x000fe20003800200 */
[----:B------:R-:W-:Y:S01]  /*16c0*/  LOP3.LUT R5, R4, 0x3ff00000, RZ, 0xfc, !PT ;  /* 0x3ff0000004057812 */ /* 0x000fe200078efcff */
[----:B------:R-:W-:Y:S01]  /*16d0*/  IMAD.MOV.U32 R4, RZ, RZ, R6 ;  /* 0x000000ffff047224 */ /* 0x000fe200078e0006 */
[----:B------:R-:W-:Y:S02]  /*16e0*/  LOP3.LUT R44, R25, 0x7ff00000, RZ, 0xc0, !PT ;  /* 0x7ff00000192c7812 */ /* 0x000fe400078ec0ff */
[----:B------:R-:W-:-:S03]  /*16f0*/  LOP3.LUT R45, R7, 0x7ff00000, RZ, 0xc0, !PT ;  /* 0x7ff00000072d7812 */ /* 0x000fc600078ec0ff */
[----:B------:R-:W-:Y:S01]  /*1700*/  @!P0 DMUL R4, R6, 8.98846567431157953865e+307 ;  /* 0x7fe0000006048828 */ /* 0x000fe20000000000 */
[C---:B------:R-:W-:Y:S01]  /*1710*/  ISETP.GE.U32.AND P1, PT, R44.reuse, R45, PT ;  /* 0x0000002d2c00720c */ /* 0x040fe20003f26070 */
[----:B------:R-:W-:Y:S02]  /*1720*/  IMAD.MOV.U32 R47, RZ, RZ, R44 ;  /* 0x000000ffff2f7224 */ /* 0x000fe400078e002c */
[----:B------:R-:W-:Y:S02]  /*1730*/  @!P3 LOP3.LUT R31, R7, 0x7ff00000, RZ, 0xc0, !PT ;  /* 0x7ff00000071fb812 */ /* 0x000fe400078ec0ff */
[----:B------:R-:W0:Y:S02]  /*1740*/  MUFU.RCP64H R29, R5 ;  /* 0x00000005001d7308 */ /* 0x000e240000001800 */
[----:B------:R-:W-:Y:S02]  /*1750*/  @!P3 ISETP.GE.U32.AND P4, PT, R44, R31, PT ;  /* 0x0000001f2c00b20c */ /* 0x000fe40003f86070 */
[----:B------:R-:W-:-:S02]  /*1760*/  @!P0 LOP3.LUT R45, R5, 0x7ff00000, RZ, 0xc0, !PT ;  /* 0x7ff00000052d8812 */ /* 0x000fc400078ec0ff */
[----:B------:R-:W-:-:S04]  /*1770*/  @!P3 SEL R31, R0, 0x63400000, !P4 ;  /* 0x63400000001fb807 */ /* 0x000fc80006000000 */
[----:B------:R-:W-:-:S04]  /*1780*/  @!P3 LOP3.LUT R42, R31, 0x80000000, R25, 0xf8, !PT ;  /* 0x800000001f2ab812 */ /* 0x000fc800078ef819 */
[----:B------:R-:W-:Y:S01]  /*1790*/  @!P3 LOP3.LUT R43, R42, 0x100000, RZ, 0xfc, !PT ;  /* 0x001000002a2bb812 */ /* 0x000fe200078efcff */
[----:B------:R-:W-:Y:S01]  /*17a0*/  @!P3 IMAD.MOV.U32 R42, RZ, RZ, RZ ;  /* 0x000000ffff2ab224 */ /* 0x000fe200078e00ff */
[----:B0-----:R-:W-:-:S08]  /*17b0*/  DFMA R26, R28, -R4, 1 ;  /* 0x3ff000001c1a742b */ /* 0x001fd00000000804 */
[----:B------:R-:W-:-:S08]  /*17c0*/  DFMA R26, R26, R26, R26 ;  /* 0x0000001a1a1a722b */ /* 0x000fd0000000001a */
[----:B------:R-:W-:Y:S01]  /*17d0*/  DFMA R28, R28, R26, R28 ;  /* 0x0000001a1c1c722b */ /* 0x000fe2000000001c */
[----:B------:R-:W-:Y:S01]  /*17e0*/  SEL R27, R0, 0x63400000, !P1 ;  /* 0x63400000001b7807 */ /* 0x000fe20004800000 */
[----:B------:R-:W-:-:S03]  /*17f0*/  IMAD.MOV.U32 R26, RZ, RZ, R24 ;  /* 0x000000ffff1a7224 */ /* 0x000fc600078e0018 */
[----:B------:R-:W-:-:S03]  /*1800*/  LOP3.LUT R27, R27, 0x800fffff, R25, 0xf8, !PT ;  /* 0x800fffff1b1b7812 */ /* 0x000fc600078ef819 */
[----:B------:R-:W-:-:S03]  /*1810*/  DFMA R30, R28, -R4, 1 ;  /* 0x3ff000001c1e742b */ /* 0x000fc60000000804 */
[----:B------:R-:W-:-:S05]  /*1820*/  @!P3 DFMA R26, R26, 2, -R42 ;  /* 0x400000001a1ab82b */ /* 0x000fca000000082a */
[----:B------:R-:W-:-:S05]  /*1830*/  DFMA R30, R28, R30, R28 ;  /* 0x0000001e1c1e722b */ /* 0x000fca000000001c */
[----:B------:R-:W-:-:S03]  /*1840*/  @!P3 LOP3.LUT R47, R27, 0x7ff00000, RZ, 0xc0, !PT ;  /* 0x7ff000001b2fb812 */ /* 0x000fc600078ec0ff */
[----:B------:R-:W-:Y:S02]  /*1850*/  DMUL R28, R30, R26 ;  /* 0x0000001a1e1c7228 */ /* 0x000fe40000000000 */
[----:B------:R-:W-:-:S05]  /*1860*/  VIADD R48, R47, 0xffffffff ;  /* 0xffffffff2f307836 */ /* 0x000fca0000000000 */
[----:B------:R-:W-:Y:S01]  /*1870*/  ISETP.GT.U32.AND P0, PT, R48, 0x7feffffe, PT ;  /* 0x7feffffe3000780c */ /* 0x000fe20003f04070 */
[----:B------:R-:W-:Y:S01]  /*1880*/  VIADD R48, R45, 0xffffffff ;  /* 0xffffffff2d307836 */ /* 0x000fe20000000000 */
[----:B------:R-:W-:-:S04]  /*1890*/  DFMA R42, R28, -R4, R26 ;  /* 0x800000041c2a722b */ /* 0x000fc8000000001a */
[----:B------:R-:W-:-:S04]  /*18a0*/  ISETP.GT.U32.OR P0, PT, R48, 0x7feffffe, P0 ;  /* 0x7feffffe3000780c */ /* 0x000fc80000704470 */
[----:B------:R-:W-:-:S09]  /*18b0*/  DFMA R42, R30, R42, R28 ;  /* 0x0000002a1e2a722b */ /* 0x000fd2000000001c */
[----:B------:R-:W-:Y:S05]  /*18c0*/  @P0 BRA `(.L_x_40) ;  /* 0x00000000006c0947 */ /* 0x000fea0003800000 */
[----:B------:R-:W-:-:S04]  /*18d0*/  LOP3.LUT R25, R7, 0x7ff00000, RZ, 0xc0, !PT ;  /* 0x7ff0000007197812 */ /* 0x000fc800078ec0ff */
[CC--:B------:R-:W-:Y:S02]  /*18e0*/  VIADDMNMX R24, R44.reuse, -R25.reuse, 0xb9600000, !PT ;  /* 0xb96000002c187446 */ /* 0x0c0fe40007800919 */
[----:B------:R-:W-:Y:S02]  /*18f0*/  ISETP.GE.U32.AND P0, PT, R44, R25, PT ;  /* 0x000000192c00720c */ /* 0x000fe40003f06070 */
[----:B------:R-:W-:Y:S02]  /*1900*/  VIMNMX R24, PT, PT, R24, 0x46a00000, PT ;  /* 0x46a0000018187848 */ /* 0x000fe40003fe0100 */
[----:B------:R-:W-:-:S05]  /*1910*/  SEL R25, R0, 0x63400000, !P0 ;  /* 0x6340000000197807 */ /* 0x000fca0004000000 */
[----:B------:R-:W-:Y:S02]  /*1920*/  IMAD.IADD R0, R24, 0x1, -R25 ;  /* 0x0000000118007824 */ /* 0x000fe400078e0a19 */
[----:B------:R-:W-:Y:S02]  /*1930*/  IMAD.MOV.U32 R24, RZ, RZ, RZ ;  /* 0x000000ffff187224 */ /* 0x000fe400078e00ff */
[----:B------:R-:W-:-:S06]  /*1940*/  VIADD R25, R0, 0x7fe00000 ;  /* 0x7fe0000000197836 */ /* 0x000fcc0000000000 */
[----:B------:R-:W-:-:S10]  /*1950*/  DMUL R28, R42, R24 ;  /* 0x000000182a1c7228 */ /* 0x000fd40000000000 */
[----:B------:R-:W-:-:S13]  /*1960*/  FSETP.GTU.AND P0, PT, |R29|, 1.469367938527859385e-39, PT ;  /* 0x001000001d00780b */ /* 0x000fda0003f0c200 */
[----:B------:R-:W-:Y:S05]  /*1970*/  @P0 BRA `(.L_x_41) ;  /* 0x0000000000940947 */ /* 0x000fea0003800000 */
[----:B------:R-:W-:Y:S01]  /*1980*/  DFMA R4, R42, -R4, R26 ;  /* 0x800000042a04722b */ /* 0x000fe2000000001a */
[----:B------:R-:W-:-:S09]  /*1990*/  IMAD.MOV.U32 R24, RZ, RZ, RZ ;  /* 0x000000ffff187224 */ /* 0x000fd200078e00ff */
[C---:B------:R-:W-:Y:S02]  /*19a0*/  FSETP.NEU.AND P0, PT, R5.reuse, RZ, PT ;  /* 0x000000ff0500720b */ /* 0x040fe40003f0d000 */
[----:B------:R-:W-:-:S04]  /*19b0*/  LOP3.LUT R7, R5, 0x80000000, R7, 0x48, !PT ;  /* 0x8000000005077812 */ /* 0x000fc800078e4807 */
[----:B------:R-:W-:-:S07]  /*19c0*/  LOP3.LUT R25, R7, R25, RZ, 0xfc, !PT ;  /* 0x0000001907197212 */ /* 0x000fce00078efcff */
[----:B------:R-:W-:Y:S05]  /*19d0*/  @!P0 BRA `(.L_x_41) ;  /* 0x00000000007c8947 */ /* 0x000fea0003800000 */
[----:B------:R-:W-:Y:S01]  /*19e0*/  IMAD.MOV R5, RZ, RZ, -R0 ;  /* 0x000000ffff057224 */ /* 0x000fe200078e0a00 */
[----:B------:R-:W-:Y:S01]  /*19f0*/  DMUL.RP R24, R42, R24 ;  /* 0x000000182a187228 */ /* 0x000fe20000008000 */
[----:B------:R-:W-:-:S06]  /*1a00*/  IMAD.MOV.U32 R4, RZ, RZ, RZ ;  /* 0x000000ffff047224 */ /* 0x000fcc00078e00ff */
[----:B------:R-:W-:-:S03]  /*1a10*/  DFMA R4, R28, -R4, R42 ;  /* 0x800000041c04722b */ /* 0x000fc6000000002a */
[----:B------:R-:W-:-:S03]  /*1a20*/  LOP3.LUT R7, R25, R7, RZ, 0x3c, !PT ;  /* 0x0000000719077212 */ /* 0x000fc600078e3cff */
[----:B------:R-:W-:-:S04]  /*1a30*/  IADD3 R4, PT, PT, -R0, -0x43300000, RZ ;  /* 0xbcd0000000047810 */ /* 0x000fc80007ffe1ff */
[----:B------:R-:W-:-:S04]  /*1a40*/  FSETP.NEU.AND P0, PT, |R5|, R4, PT ;  /* 0x000000040500720b */ /* 0x000fc80003f0d200 */
[----:B------:R-:W-:Y:S02]  /*1a50*/  FSEL R28, R24, R28, !P0 ;  /* 0x0000001c181c7208 */ /* 0x000fe40004000000 */
[----:B------:R-:W-:Y:S01]  /*1a60*/  FSEL R29, R7, R29, !P0 ;  /* 0x0000001d071d7208 */ /* 0x000fe20004000000 */
[----:B------:R-:W-:Y:S06]  /*1a70*/  BRA `(.L_x_41) ;  /* 0x0000000000547947 */ /* 0x000fec0003800000 */
.L_x_40:
[----:B------:R-:W-:-:S14]  /*1a80*/  DSETP.NAN.AND P0, PT, R24, R24, PT ;  /* 0x000000181800722a */ /* 0x000fdc0003f08000 */
[----:B------:R-:W-:Y:S05]  /*1a90*/  @P0 BRA `(.L_x_42) ;  /* 0x0000000000440947 */ /* 0x000fea0003800000 */
[----:B------:R-:W-:-:S14]  /*1aa0*/  DSETP.NAN.AND P0, PT, R6, R6, PT ;  /* 0x000000060600722a */ /* 0x000fdc0003f08000 */
[----:B------:R-:W-:Y:S05]  /*1ab0*/  @P0 BRA `(.L_x_43) ;  /* 0x0000000000300947 */ /* 0x000fea0003800000 */
[----:B------:R-:W-:Y:S01]  /*1ac0*/  ISETP.NE.AND P0, PT, R47, R45, PT ;  /* 0x0000002d2f00720c */ /* 0x000fe20003f05270 */
[----:B------:R-:W-:Y:S02]  /*1ad0*/  IMAD.MOV.U32 R28, RZ, RZ, 0x0 ;  /* 0x00000000ff1c7424 */ /* 0x000fe400078e00ff */
[----:B------:R-:W-:-:S10]  /*1ae0*/  IMAD.MOV.U32 R29, RZ, RZ, -0x80000 ;  /* 0xfff80000ff1d7424 */ /* 0x000fd400078e00ff */
[----:B------:R-:W-:Y:S05]  /*1af0*/  @!P0 BRA `(.L_x_41) ;  /* 0x0000000000348947 */ /* 0x000fea0003800000 */
[----:B------:R-:W-:Y:S02]  /*1b00*/  ISETP.NE.AND P0, PT, R47, 0x7ff00000, PT ;  /* 0x7ff000002f00780c */ /* 0x000fe40003f05270 */
[----:B------:R-:W-:Y:S02]  /*1b10*/  LOP3.LUT R29, R25, 0x80000000, R7, 0x48, !PT ;  /* 0x80000000191d7812 */ /* 0x000fe400078e4807 */
[----:B------:R-:W-:-:S13]  /*1b20*/  ISETP.EQ.OR P0, PT, R45, RZ, !P0 ;  /* 0x000000ff2d00720c */ /* 0x000fda0004702670 */
[----:B------:R-:W-:Y:S01]  /*1b30*/  @P0 LOP3.LUT R0, R29, 0x7ff00000, RZ, 0xfc, !PT ;  /* 0x7ff000001d000812 */ /* 0x000fe200078efcff */
[----:B------:R-:W-:Y:S02]  /*1b40*/  @!P0 IMAD.MOV.U32 R28, RZ, RZ, RZ ;  /* 0x000000ffff1c8224 */ /* 0x000fe400078e00ff */
[----:B------:R-:W-:Y:S02]  /*1b50*/  @P0 IMAD.MOV.U32 R28, RZ, RZ, RZ ;  /* 0x000000ffff1c0224 */ /* 0x000fe400078e00ff */
[----:B------:R-:W-:Y:S01]  /*1b60*/  @P0 IMAD.MOV.U32 R29, RZ, RZ, R0 ;  /* 0x000000ffff1d0224 */ /* 0x000fe200078e0000 */
[----:B------:R-:W-:Y:S06]  /*1b70*/  BRA `(.L_x_41) ;  /* 0x0000000000147947 */ /* 0x000fec0003800000 */
.L_x_43:
[----:B------:R-:W-:Y:S01]  /*1b80*/  LOP3.LUT R29, R7, 0x80000, RZ, 0xfc, !PT ;  /* 0x00080000071d7812 */ /* 0x000fe200078efcff */
[----:B------:R-:W-:Y:S01]  /*1b90*/  IMAD.MOV.U32 R28, RZ, RZ, R6 ;  /* 0x000000ffff1c7224 */ /* 0x000fe200078e0006 */
[----:B------:R-:W-:Y:S06]  /*1ba0*/  BRA `(.L_x_41) ;  /* 0x0000000000087947 */ /* 0x000fec0003800000 */
.L_x_42:
[----:B------:R-:W-:Y:S01]  /*1bb0*/  LOP3.LUT R29, R25, 0x80000, RZ, 0xfc, !PT ;  /* 0x00080000191d7812 */ /* 0x000fe200078efcff */
[----:B------:R-:W-:-:S07]  /*1bc0*/  IMAD.MOV.U32 R28, RZ, RZ, R24 ;  /* 0x000000ffff1c7224 */ /* 0x000fce00078e0018 */
.L_x_41:
[----:B------:R-:W-:Y:S05]  /*1bd0*/  BSYNC.RECONVERGENT B2 ;  /* 0x0000000000027941 */ /* 0x000fea0003800200 */
.L_x_39:
[----:B------:R-:W-:Y:S02]  /*1be0*/  IMAD.MOV.U32 R47, RZ, RZ, 0x0 ;  /* 0x00000000ff2f7424 */ /* 0x000fe400078e00ff */
[----:B------:R-:W-:Y:S02]  /*1bf0*/  IMAD.MOV.U32 R4, RZ, RZ, R28 ;  /* 0x000000ffff047224 */ /* 0x000fe400078e001c */
[----:B------:R-:W-:Y:S01]  /*1c00*/  IMAD.MOV.U32 R5, RZ, RZ, R29 ;  /* 0x000000ffff057224 */ /* 0x000fe200078e001d */
[----:B------:R-:W-:Y:S06]  /*1c10*/  RET.REL.NODEC R46 `(_Z9run_step3iiP7double4S0_Pi) ;  /* 0xffffffe02ef87950 */ /* 0x000fec0003c3ffff */
        .weak           $__internal_2_$__cuda_sm20_dsqrt_rn_f64_mediumpath_v1
        .type           $__internal_2_$__cuda_sm20_dsqrt_rn_f64_mediumpath_v1,@function
        .size           $__internal_2_$__cuda_sm20_dsqrt_rn_f64_mediumpath_v1,($_Z9run_step3iiP7double4S0_Pi$__internal_trig_reduction_slowpathd - $__internal_2_$__cuda_sm20_dsqrt_rn_f64_mediumpath_v1)
$__internal_2_$__cuda_sm20_dsqrt_rn_f64_mediumpath_v1:
[----:B------:R-:W-:Y:S01]  /*1c20*/  ISETP.GE.U32.AND P0, PT, R24, -0x3400000, PT ;  /* 0xfcc000001800780c */ /* 0x000fe20003f06070 */
[----:B------:R-:W-:Y:S01]  /*1c30*/  BSSY.RECONVERGENT B2, `(.L_x_44) ;  /* 0x0000026000027945 */ /* 0x000fe20003800200 */
[----:B------:R-:W-:Y:S02]  /*1c40*/  IMAD.MOV.U32 R30, RZ, RZ, R42 ;  /* 0x000000ffff1e7224 */ /* 0x000fe400078e002a */
[----:B------:R-:W-:Y:S02]  /*1c50*/  IMAD.MOV.U32 R16, RZ, RZ, R28 ;  /* 0x000000ffff107224 */ /* 0x000fe400078e001c */
[----:B------:R-:W-:-:S07]  /*1c60*/  IMAD.MOV.U32 R17, RZ, RZ, R29 ;  /* 0x000000ffff117224 */ /* 0x000fce00078e001d */
[----:B------:R-:W-:Y:S05]  /*1c70*/  @!P0 BRA `(.L_x_45) ;  /* 0x0000000000208947 */ /* 0x000fea0003800000 */
[----:B------:R-:W-:-:S10]  /*1c80*/  DFMA.RM R16, R16, R30, R26 ;  /* 0x0000001e1010722b */ /* 0x000fd4000000401a */
[----:B------:R-:W-:-:S05]  /*1c90*/  IADD3 R24, P0, PT, R16, 0x1, RZ ;  /* 0x0000000110187810 */ /* 0x000fca0007f1e0ff */
[----:B------:R-:W-:-:S06]  /*1ca0*/  IMAD.X R25, RZ, RZ, R17, P0 ;  /* 0x000000ffff197224 */ /* 0x000fcc00000e0611 */
[----:B------:R-:W-:-:S08]  /*1cb0*/  DFMA.RP R6, -R16, R24, R6 ;  /* 0x000000181006722b */ /* 0x000fd00000008106 */
[----:B------:R-:W-:-:S06]  /*1cc0*/  DSETP.GT.AND P0, PT, R6, RZ, PT ;  /* 0x000000ff0600722a */ /* 0x000fcc0003f04000 */
[----:B------:R-:W-:Y:S02]  /*1cd0*/  FSEL R16, R24, R16, P0 ;  /* 0x0000001018107208 */ /* 0x000fe40000000000 */
[----:B------:R-:W-:Y:S01]  /*1ce0*/  FSEL R17, R25, R17, P0 ;  /* 0x0000001119117208 */ /* 0x000fe20000000000 */
[----:B------:R-:W-:Y:S06]  /*1cf0*/  BRA `(.L_x_46) ;  /* 0x0000000000647947 */ /* 0x000fec0003800000 */
.L_x_45:
        /* <DEDUP_REMOVED lines=9> */
[----:B------:R-:W-:Y:S02]  /*1d90*/  IMAD.MOV.U32 R16, RZ, RZ, RZ ;  /* 0x000000ffff107224 */ /* 0x000fe400078e00ff */
[----:B------:R-:W-:Y:S02]  /*1da0*/  IMAD.MOV.U32 R26, RZ, RZ, 0x0 ;  /* 0x00000000ff1a7424 */ /* 0x000fe400078e00ff */
[----:B------:R-:W-:Y:S01]  /*1db0*/  IMAD.MOV.U32 R27, RZ, RZ, 0x3fd80000 ;  /* 0x3fd80000ff1b7424 */ /* 0x000fe200078e00ff */
[----:B------:R-:W0:Y:S02]  /*1dc0*/  MUFU.RSQ64H R17, R7 ;  /* 0x0000000700117308 */ /* 0x000e240000001c00 */
[----:B0-----:R-:W-:-:S08]  /*1dd0*/  DMUL R24, R16, R16 ;  /* 0x0000001010187228 */ /* 0x001fd00000000000 */
[----:B------:R-:W-:-:S08]  /*1de0*/  DFMA R24, R6, -R24, 1 ;  /* 0x3ff000000618742b */ /* 0x000fd00000000818 */
[----:B------:R-:W-:Y:S02]  /*1df0*/  DFMA R26, R24, R26, 0.5 ;  /* 0x3fe00000181a742b */ /* 0x000fe4000000001a */
[----:B------:R-:W-:-:S08]  /*1e00*/  DMUL R24, R16, R24 ;  /* 0x0000001810187228 */ /* 0x000fd00000000000 */
[----:B------:R-:W-:-:S08]  /*1e10*/  DFMA R24, R26, R24, R16 ;  /* 0x000000181a18722b */ /* 0x000fd00000000010 */
[----:B------:R-:W-:Y:S02]  /*1e20*/  DMUL R16, R6, R24 ;  /* 0x0000001806107228 */ /* 0x000fe40000000000 */
[----:B------:R-:W-:-:S06]  /*1e30*/  VIADD R25, R25, 0xfff00000 ;  /* 0xfff0000019197836 */ /* 0x000fcc0000000000 */
[----:B------:R-:W-:-:S08]  /*1e40*/  DFMA R26, R16, -R16, R6 ;  /* 0x80000010101a722b */ /* 0x000fd00000000006 */
[----:B------:R-:W-:-:S10]  /*1e50*/  DFMA R16, R24, R26, R16 ;  /* 0x0000001a1810722b */ /* 0x000fd40000000010 */
[----:B------:R-:W-:Y:S01]  /*1e60*/  VIADD R17, R17, 0xfcb00000 ;  /* 0xfcb0000011117836 */ /* 0x000fe20000000000 */
[----:B------:R-:W-:Y:S06]  /*1e70*/  BRA `(.L_x_46) ;  /* 0x0000000000047947 */ /* 0x000fec0003800000 */
.L_x_47:
[----:B------:R-:W-:-:S11]  /*1e80*/  DADD R16, R6, R6 ;  /* 0x0000000006107229 */ /* 0x000fd60000000006 */
.L_x_46:
[----:B------:R-:W-:Y:S05]  /*1e90*/  BSYNC.RECONVERGENT B2 ;  /* 0x0000000000027941 */ /* 0x000fea0003800200 */
.L_x_44:
[----:B------:R-:W-:Y:S02]  /*1ea0*/  IMAD.MOV.U32 R6, RZ, RZ, R0 ;  /* 0x000000ffff067224 */ /* 0x000fe400078e0000 */
[----:B------:R-:W-:-:S04]  /*1eb0*/  IMAD.MOV.U32 R7, RZ, RZ, 0x0 ;  /* 0x00000000ff077424 */ /* 0x000fc800078e00ff */
[----:B------:R-:W-:Y:S05]  /*1ec0*/  RET.REL.NODEC R6 `(_Z9run_step3iiP7double4S0_Pi) ;  /* 0xffffffe0064c7950 */ /* 0x000fea0003c3ffff */
        .type           $_Z9run_step3iiP7double4S0_Pi$__internal_trig_reduction_slowpathd,@function
        .size           $_Z9run_step3iiP7double4S0_Pi$__internal_trig_reduction_slowpathd,(.L_x_153 - $_Z9run_step3iiP7double4S0_Pi$__internal_trig_reduction_slowpathd)
$_Z9run_step3iiP7double4S0_Pi$__internal_trig_reduction_slowpathd:
[----:B------:R-:W-:Y:S01]  /*1ed0*/  SHF.R.U32.HI R5, RZ, 0x14, R4 ;  /* 0x00000014ff057819 */ /* 0x000fe20000011604 */
[----:B------:R-:W-:Y:S02]  /*1ee0*/  IMAD.MOV.U32 R42, RZ, RZ, R6 ;  /* 0x000000ffff2a7224 */ /* 0x000fe400078e0006 */
[----:B------:R-:W-:Y:S01]  /*1ef0*/  IMAD.MOV.U32 R43, RZ, RZ, R4 ;  /* 0x000000ffff2b7224 */ /* 0x000fe200078e0004 */
[----:B------:R-:W-:Y:S01]  /*1f00*/  LOP3.LUT R7, R5, 0x7ff, RZ, 0xc0, !PT ;  /* 0x000007ff05077812 */ /* 0x000fe200078ec0ff */
[----:B------:R-:W-:-:S03]  /*1f10*/  IMAD.MOV.U32 R6, RZ, RZ, RZ ;  /* 0x000000ffff067224 */ /* 0x000fc600078e00ff */
[----:B------:R-:W-:-:S13]  /*1f20*/  ISETP.NE.AND P0, PT, R7, 0x7ff, PT ;  /* 0x000007ff0700780c */ /* 0x000fda0003f05270 */
[----:B------:R-:W-:Y:S05]  /*1f30*/  @!P0 BRA `(.L_x_48) ;  /* 0x0000000800488947 */ /* 0x000fea0003800000 */
[----:B------:R-:W-:Y:S01]  /*1f40*/  VIADD R7, R7, 0xfffffc00 ;  /* 0xfffffc0007077836 */ /* 0x000fe20000000000 */
[----:B------:R-:W-:Y:S01]  /*1f50*/  BSSY.RECONVERGENT B3, `(.L_x_49) ;  /* 0x000002f000037945 */ /* 0x000fe20003800200 */
[----:B------:R-:W-:-:S03]  /*1f60*/  CS2R R26, SRZ ;  /* 0x00000000001a7805 */ /* 0x000fc6000001ff00 */
[----:B------:R-:W-:Y:S02]  /*1f70*/  SHF.R.U32.HI R6, RZ, 0x6, R7 ;  /* 0x00000006ff067819 */ /* 0x000fe40000011607 */
[----:B------:R-:W-:Y:S02]  /*1f80*/  ISETP.GE.U32.AND P0, PT, R7, 0x80, PT ;  /* 0x000000800700780c */ /* 0x000fe40003f06070 */
[C---:B------:R-:W-:Y:S02]  /*1f90*/  IADD3 R7, PT, PT, -R6.reuse, 0x13, RZ ;  /* 0x0000001306077810 */ /* 0x040fe40007ffe1ff */
[----:B------:R-:W-:Y:S02]  /*1fa0*/  IADD3 R45, PT, PT, -R6, 0xf, RZ ;  /* 0x0000000f062d7810 */ /* 0x000fe40007ffe1ff */
[----:B------:R-:W-:-:S04]  /*1fb0*/  SEL R7, R7, 0x12, P0 ;  /* 0x0000001207077807 */ /* 0x000fc80000000000 */
[----:B------:R-:W-:-:S13]  /*1fc0*/  ISETP.GE.AND P0, PT, R45, R7, PT ;  /* 0x000000072d00720c */ /* 0x000fda0003f06270 */
[----:B------:R-:W-:Y:S05]  /*1fd0*/  @P0 BRA `(.L_x_50) ;  /* 0x0000000000980947 */ /* 0x000fea0003800000 */
[----:B------:R-:W0:Y:S01]  /*1fe0*/  LDC.64 R24, c[0x0][0x358] ;  /* 0x0000d600ff187b82 */ /* 0x000e220000000a00 */
[C---:B------:R-:W-:Y:S01]  /*1ff0*/  SHF.L.U64.HI R31, R42.reuse, 0xb, R43 ;  /* 0x0000000b2a1f7819 */ /* 0x040fe2000001022b */
[----:B------:R-:W-:Y:S01]  /*2000*/  BSSY.RECONVERGENT B4, `(.L_x_51) ;  /* 0x0000022000047945 */ /* 0x000fe20003800200 */
[----:B------:R-:W-:Y:S01]  /*2010*/  IMAD.SHL.U32 R43, R42, 0x800, RZ ;  /* 0x000008002a2b7824 */ /* 0x000fe200078e00ff */
[----:B------:R-:W-:Y:S01]  /*2020*/  IADD3 R42, PT, PT, RZ, -R6, -R7 ;  /* 0x80000006ff2a7210 */ /* 0x000fe20007ffe807 */
[----:B------:R-:W-:Y:S01]  /*2030*/  IMAD.MOV.U32 R30, RZ, RZ, RZ ;  /* 0x000000ffff1e7224 */ /* 0x000fe200078e00ff */
[----:B------:R-:W-:Y:S02]  /*2040*/  CS2R R26, SRZ ;  /* 0x00000000001a7805 */ /* 0x000fe4000001ff00 */
[----:B------:R-:W-:-:S07]  /*2050*/  LOP3.LUT R31, R31, 0x80000000, RZ, 0xfc, !PT ;  /* 0x800000001f1f7812 */ /* 0x000fce00078efcff */
.L_x_52:
[----:B------:R-:W1:Y:S01]  /*2060*/  LDC.64 R28, c[0x4][RZ] ;  /* 0x01000000ff1c7b82 */ /* 0x000e620000000a00 */
[----:B0-----:R-:W-:Y:S02]  /*2070*/  R2UR UR4, R24 ;  /* 0x00000000180472ca */ /* 0x001fe400000e0000 */
[----:B------:R-:W-:Y:S01]  /*2080*/  R2UR UR5, R25 ;  /* 0x00000000190572ca */ /* 0x000fe200000e0000 */
[----:B-1----:R-:W-:-:S12]  /*2090*/  IMAD.WIDE R28, R45, 0x8, R28 ;  /* 0x000000082d1c7825 */ /* 0x002fd800078e021c */
[----:B------:R-:W2:Y:S01]  /*20a0*/  LDG.E.64.CONSTANT R28, desc[UR4][R28.64] ;  /* 0x000000041c1c7981 */ /* 0x000ea2000c1e9b00 */
[----:B------:R-:W-:Y:S02]  /*20b0*/  VIADD R42, R42, 0x1 ;  /* 0x000000012a2a7836 */ /* 0x000fe40000000000 */
[----:B------:R-:W-:Y:S02]  /*20c0*/  VIADD R45, R45, 0x1 ;  /* 0x000000012d2d7836 */ /* 0x000fe40000000000 */
[----:B--2---:R-:W-:-:S04]  /*20d0*/  IMAD.WIDE.U32 R26, P3, R28, R43, R26 ;  /* 0x0000002b1c1a7225 */ /* 0x004fc8000786001a */
[----:B------:R-:W-:Y:S02]  /*20e0*/  IMAD R47, R28, R31, RZ ;  /* 0x0000001f1c2f7224 */ /* 0x000fe400078e02ff */
[CC--:B------:R-:W-:Y:S02]  /*20f0*/  IMAD R44, R29.reuse, R43.reuse, RZ ;  /* 0x0000002b1d2c7224 */ /* 0x0c0fe400078e02ff */
[----:B------:R-:W-:Y:S01]  /*2100*/  IMAD.HI.U32 R49, R29, R43, RZ ;  /* 0x0000002b1d317227 */ /* 0x000fe200078e00ff */
[----:B------:R-:W-:-:S03]  /*2110*/  IADD3 R27, P0, PT, R47, R27, RZ ;  /* 0x0000001b2f1b7210 */ /* 0x000fc60007f1e0ff */
[----:B------:R-:W-:Y:S01]  /*2120*/  IMAD R47, R30, 0x8, R1 ;  /* 0x000000081e2f7824 */ /* 0x000fe200078e0201 */
[----:B------:R-:W-:Y:S01]  /*2130*/  IADD3 R27, P1, PT, R44, R27, RZ ;  /* 0x0000001b2c1b7210 */ /* 0x000fe20007f3e0ff */
[----:B------:R-:W-:-:S04]  /*2140*/  IMAD.HI.U32 R44, R28, R31, RZ ;  /* 0x0000001f1c2c7227 */ /* 0x000fc800078e00ff */
[----:B------:R-:W-:Y:S01]  /*2150*/  IMAD.X R28, RZ, RZ, R44, P3 ;  /* 0x000000ffff1c7224 */ /* 0x000fe200018e062c */
[----:B------:R0:W-:Y:S01]  /*2160*/  STL.64 [R47], R26 ;  /* 0x0000001a2f007387 */ /* 0x0001e20000100a00 */
[----:B------:R-:W-:-:S03]  /*2170*/  IMAD.HI.U32 R44, R29, R31, RZ ;  /* 0x0000001f1d2c7227 */ /* 0x000fc600078e00ff */
[----:B------:R-:W-:Y:S01]  /*2180*/  IADD3.X R28, P0, PT, R49, R28, RZ, P0, !PT ;  /* 0x0000001c311c7210 */ /* 0x000fe2000071e4ff */
[----:B------:R-:W-:Y:S02]  /*2190*/  IMAD R29, R29, R31, RZ ;  /* 0x0000001f1d1d7224 */ /* 0x000fe400078e02ff */
[----:B------:R-:W-:-:S03]  /*21a0*/  VIADD R30, R30, 0x1 ;  /* 0x000000011e1e7836 */ /* 0x000fc60000000000 */
[----:B------:R-:W-:Y:S01]  /*21b0*/  IADD3.X R29, P1, PT, R29, R28, RZ, P1, !PT ;  /* 0x0000001c1d1d7210 */ /* 0x000fe20000f3e4ff */
[----:B------:R-:W-:Y:S01]  /*21c0*/  IMAD.X R28, RZ, RZ, R44, P0 ;  /* 0x000000ffff1c7224 */ /* 0x000fe200000e062c */
[----:B------:R-:W-:-:S03]  /*21d0*/  ISETP.NE.AND P0, PT, R42, -0xf, PT ;  /* 0xfffffff12a00780c */ /* 0x000fc60003f05270 */
[----:B------:R-:W-:Y:S02]  /*21e0*/  IMAD.X R28, RZ, RZ, R28, P1 ;  /* 0x000000ffff1c7224 */ /* 0x000fe400008e061c */
[----:B0-----:R-:W-:Y:S02]  /*21f0*/  IMAD.MOV.U32 R26, RZ, RZ, R29 ;  /* 0x000000ffff1a7224 */ /* 0x001fe400078e001d */
[----:B------:R-:W-:-:S06]  /*2200*/  IMAD.MOV.U32 R27, RZ, RZ, R28 ;  /* 0x000000ffff1b7224 */ /* 0x000fcc00078e001c */
[----:B------:R-:W-:Y:S05]  /*2210*/  @P0 BRA `(.L_x_52) ;  /* 0xfffffffc00900947 */ /* 0x000fea000383ffff */
[----:B------:R-:W-:Y:S05]  /*2220*/  BSYNC.RECONVERGENT B4 ;  /* 0x0000000000047941 */ /* 0x000fea0003800200 */
.L_x_51:
[----:B------:R-:W-:-:S07]  /*2230*/  IMAD.MOV.U32 R45, RZ, RZ, R7 ;  /* 0x000000ffff2d7224 */ /* 0x000fce00078e0007 */
.L_x_50:
[----:B------:R-:W-:Y:S05]  /*2240*/  BSYNC.RECONVERGENT B3 ;  /* 0x0000000000037941 */ /* 0x000fea0003800200 */
.L_x_49:
[----:B------:R-:W-:Y:S01]  /*2250*/  LOP3.LUT P0, R31, R5, 0x3f, RZ, 0xc0, !PT ;  /* 0x0000003f051f7812 */ /* 0x000fe2000780c0ff */
[----:B------:R-:W-:-:S04]  /*2260*/  IMAD.IADD R6, R6, 0x1, R45 ;  /* 0x0000000106067824 */ /* 0x000fc800078e022d */
[----:B------:R-:W-:-:S05]  /*2270*/  IMAD.U32 R43, R6, 0x8, R1 ;  /* 0x00000008062b7824 */ /* 0x000fca00078e0001 */
[----:B------:R0:W-:Y:S04]  /*2280*/  STL.64 [R43+-0x78], R26 ;  /* 0xffff881a2b007387 */ /* 0x0001e80000100a00 */
[----:B------:R-:W2:Y:S04]  /*2290*/  @P0 LDL.64 R28, [R1+0x8] ;  /* 0x00000800011c0983 */ /* 0x000ea80000100a00 */
[----:B------:R-:W3:Y:S04]  /*22a0*/  LDL.64 R24, [R1+0x10] ;  /* 0x0000100001187983 */ /* 0x000ee80000100a00 */
[----:B------:R-:W4:Y:S01]  /*22b0*/  LDL.64 R6, [R1+0x18] ;  /* 0x0000180001067983 */ /* 0x000f220000100a00 */
[----:B------:R-:W-:Y:S01]  /*22c0*/  @P0 LOP3.LUT R5, R31, 0x3f, RZ, 0x3c, !PT ;  /* 0x0000003f1f050812 */ /* 0x000fe200078e3cff */
[----:B------:R-:W-:Y:S01]  /*22d0*/  BSSY.RECONVERGENT B3, `(.L_x_53) ;  /* 0x0000034000037945 */ /* 0x000fe20003800200 */
[----:B--2---:R-:W-:-:S02]  /*22e0*/  @P0 SHF.R.U64 R28, R28, 0x1, R29 ;  /* 0x000000011c1c0819 */ /* 0x004fc4000000121d */
[----:B------:R-:W-:Y:S02]  /*22f0*/  @P0 SHF.R.U32.HI R30, RZ, 0x1, R29 ;  /* 0x00000001ff1e0819 */ /* 0x000fe4000001161d */
[----:B---3--:R-:W-:Y:S02]  /*2300*/  @P0 SHF.L.U32 R29, R24, R31, RZ ;  /* 0x0000001f181d0219 */ /* 0x008fe400000006ff */
[----:B0-----:R-:W-:Y:S02]  /*2310*/  @P0 SHF.R.U64 R26, R28, R5, R30 ;  /* 0x000000051c1a0219 */ /* 0x001fe4000000121e */
[--C-:B------:R-:W-:Y:S02]  /*2320*/  @P0 SHF.R.U32.HI R46, RZ, 0x1, R25.reuse ;  /* 0x00000001ff2e0819 */ /* 0x100fe40000011619 */
[C-C-:B------:R-:W-:Y:S02]  /*2330*/  @P0 SHF.R.U64 R44, R24.reuse, 0x1, R25.reuse ;  /* 0x00000001182c0819 */ /* 0x140fe40000001219 */
[----:B------:R-:W-:-:S02]  /*2340*/  @P0 SHF.L.U64.HI R42, R24, R31, R25 ;  /* 0x0000001f182a0219 */ /* 0x000fc40000010219 */
[----:B------:R-:W-:Y:S02]  /*2350*/  @P0 SHF.R.U32.HI R27, RZ, R5, R30 ;  /* 0x00000005ff1b0219 */ /* 0x000fe4000001161e */
[----:B------:R-:W-:Y:S02]  /*2360*/  @P0 LOP3.LUT R24, R29, R26, RZ, 0xfc, !PT ;  /* 0x0000001a1d180212 */ /* 0x000fe400078efcff */
[----:B----4-:R-:W-:Y:S02]  /*2370*/  @P0 SHF.L.U32 R28, R6, R31, RZ ;  /* 0x0000001f061c0219 */ /* 0x010fe400000006ff */
[----:B------:R-:W-:Y:S01]  /*2380*/  @P0 SHF.R.U64 R43, R44, R5, R46 ;  /* 0x000000052c2b0219 */ /* 0x000fe2000000122e */
[----:B------:R-:W-:Y:S01]  /*2390*/  IMAD.SHL.U32 R29, R24, 0x4, RZ ;  /* 0x00000004181d7824 */ /* 0x000fe200078e00ff */
[----:B------:R-:W-:Y:S02]  /*23a0*/  @P0 LOP3.LUT R25, R42, R27, RZ, 0xfc, !PT ;  /* 0x0000001b2a190212 */ /* 0x000fe400078efcff */
[----:B------:R-:W-:-:S02]  /*23b0*/  @P0 SHF.L.U64.HI R26, R6, R31, R7 ;  /* 0x0000001f061a0219 */ /* 0x000fc40000010207 */
[----:B------:R-:W-:Y:S02]  /*23c0*/  @P0 SHF.R.U32.HI R5, RZ, R5, R46 ;  /* 0x00000005ff050219 */ /* 0x000fe4000001162e */
[----:B------:R-:W-:Y:S02]  /*23d0*/  @P0 LOP3.LUT R6, R28, R43, RZ, 0xfc, !PT ;  /* 0x0000002b1c060212 */ /* 0x000fe400078efcff */
[----:B------:R-:W-:Y:S02]  /*23e0*/  SHF.L.U64.HI R31, R24, 0x2, R25 ;  /* 0x00000002181f7819 */ /* 0x000fe40000010219 */
[----:B------:R-:W-:Y:S02]  /*23f0*/  @P0 LOP3.LUT R7, R26, R5, RZ, 0xfc, !PT ;  /* 0x000000051a070212 */ /* 0x000fe400078efcff */
[----:B------:R-:W-:Y:S02]  /*2400*/  SHF.L.W.U32.HI R25, R25, 0x2, R6 ;  /* 0x0000000219197819 */ /* 0x000fe40000010e06 */
[----:B------:R-:W-:-:S02]  /*2410*/  IADD3 RZ, P0, PT, RZ, -R29, RZ ;  /* 0x8000001dffff7210 */ /* 0x000fc40007f1e0ff */
[----:B------:R-:W-:Y:S02]  /*2420*/  LOP3.LUT R5, RZ, R31, RZ, 0x33, !PT ;  /* 0x0000001fff057212 */ /* 0x000fe400078e33ff */
[----:B------:R-:W-:Y:S02]  /*2430*/  SHF.L.W.U32.HI R6, R6, 0x2, R7 ;  /* 0x0000000206067819 */ /* 0x000fe40000010e07 */
[----:B------:R-:W-:Y:S02]  /*2440*/  LOP3.LUT R26, RZ, R25, RZ, 0x33, !PT ;  /* 0x00000019ff1a7212 */ /* 0x000fe400078e33ff */
[----:B------:R-:W-:Y:S02]  /*2450*/  IADD3.X R24, P0, PT, RZ, R5, RZ, P0, !PT ;  /* 0x00000005ff187210 */ /* 0x000fe4000071e4ff */
[----:B------:R-:W-:Y:S02]  /*2460*/  LOP3.LUT R5, RZ, R6, RZ, 0x33, !PT ;  /* 0x00000006ff057212 */ /* 0x000fe400078e33ff */
[----:B------:R-:W-:-:S02]  /*2470*/  IADD3.X R28, P1, PT, RZ, R26, RZ, P0, !PT ;  /* 0x0000001aff1c7210 */ /* 0x000fc4000073e4ff */
[----:B------:R-:W-:-:S03]  /*2480*/  ISETP.GT.U32.AND P3, PT, R25, -0x1, PT ;  /* 0xffffffff1900780c */ /* 0x000fc60003f64070 */
[----:B------:R-:W-:Y:S01]  /*2490*/  IMAD.X R5, RZ, RZ, R5, P1 ;  /* 0x000000ffff057224 */ /* 0x000fe200008e0605 */
[----:B------:R-:W-:-:S04]  /*24a0*/  ISETP.GT.AND.EX P0, PT, R6, -0x1, PT, P3 ;  /* 0xffffffff0600780c */ /* 0x000fc80003f04330 */
[----:B------:R-:W-:Y:S02]  /*24b0*/  SEL R26, R6, R5, P0 ;  /* 0x00000005061a7207 */ /* 0x000fe40000000000 */
[----:B------:R-:W-:Y:S02]  /*24c0*/  SEL R43, R25, R28, P0 ;  /* 0x0000001c192b7207 */ /* 0x000fe40000000000 */
[----:B------:R-:W-:Y:S02]  /*24d0*/  ISETP.NE.U32.AND P1, PT, R26, RZ, PT ;  /* 0x000000ff1a00720c */ /* 0x000fe40003f25070 */
[----:B------:R-:W-:Y:S02]  /*24e0*/  SEL R24, R31, R24, P0 ;  /* 0x000000181f187207 */ /* 0x000fe40000000000 */
[----:B------:R-:W-:Y:S01]  /*24f0*/  SEL R25, R43, R26, !P1 ;  /* 0x0000001a2b197207 */ /* 0x000fe20004800000 */
[----:B------:R-:W-:-:S05]  /*2500*/  @!P0 IMAD.MOV R29, RZ, RZ, -R29 ;  /* 0x000000ffff1d8224 */ /* 0x000fca00078e0a1d */
[----:B------:R-:W0:Y:S02]  /*2510*/  FLO.U32 R25, R25 ;  /* 0x0000001900197300 */ /* 0x000e2400000e0000 */
[C---:B0-----:R-:W-:Y:S02]  /*2520*/  IADD3 R27, PT, PT, -R25.reuse, 0x1f, RZ ;  /* 0x0000001f191b7810 */ /* 0x041fe40007ffe1ff */
[----:B------:R-:W-:-:S03]  /*2530*/  IADD3 R5, PT, PT, -R25, 0x3f, RZ ;  /* 0x0000003f19057810 */ /* 0x000fc60007ffe1ff */
[----:B------:R-:W-:-:S05]  /*2540*/  @P1 IMAD.MOV R5, RZ, RZ, R27 ;  /* 0x000000ffff051224 */ /* 0x000fca00078e021b */
[----:B------:R-:W-:-:S13]  /*2550*/  ISETP.NE.AND P1, PT, R5, RZ, PT ;  /* 0x000000ff0500720c */ /* 0x000fda0003f25270 */
[----:B------:R-:W-:Y:S05]  /*2560*/  @!P1 BRA `(.L_x_54) ;  /* 0x0000000000289947 */ /* 0x000fea0003800000 */
[--C-:B------:R-:W-:Y:S02]  /*2570*/  SHF.R.U64 R27, R29, 0x1, R24.reuse ;  /* 0x000000011d1b7819 */ /* 0x100fe40000001218 */
[C---:B------:R-:W-:Y:S02]  /*2580*/  LOP3.LUT R25, R5.reuse, 0x3f, RZ, 0xc0, !PT ;  /* 0x0000003f05197812 */ /* 0x040fe400078ec0ff */
[----:B------:R-:W-:Y:S02]  /*2590*/  SHF.R.U32.HI R29, RZ, 0x1, R24 ;  /* 0x00000001ff1d7819 */ /* 0x000fe40000011618 */
[----:B------:R-:W-:Y:S02]  /*25a0*/  LOP3.LUT R24, R5, 0x3f, RZ, 0xc, !PT ;  /* 0x0000003f05187812 */ /* 0x000fe400078e0cff */
[CC--:B------:R-:W-:Y:S02]  /*25b0*/  SHF.L.U64.HI R31, R43.reuse, R25.reuse, R26 ;  /* 0x000000192b1f7219 */ /* 0x0c0fe4000001021a */
[----:B------:R-:W-:-:S02]  /*25c0*/  SHF.L.U32 R26, R43, R25, RZ ;  /* 0x000000192b1a7219 */ /* 0x000fc400000006ff */
[-CC-:B------:R-:W-:Y:S02]  /*25d0*/  SHF.R.U64 R25, R27, R24.reuse, R29.reuse ;  /* 0x000000181b197219 */ /* 0x180fe4000000121d */
[----:B------:R-:W-:Y:S02]  /*25e0*/  SHF.R.U32.HI R24, RZ, R24, R29 ;  /* 0x00000018ff187219 */ /* 0x000fe4000001161d */
[----:B------:R-:W-:Y:S02]  /*25f0*/  LOP3.LUT R43, R26, R25, RZ, 0xfc, !PT ;  /* 0x000000191a2b7212 */ /* 0x000fe400078efcff */
[----:B------:R-:W-:-:S07]  /*2600*/  LOP3.LUT R26, R31, R24, RZ, 0xfc, !PT ;  /* 0x000000181f1a7212 */ /* 0x000fce00078efcff */
.L_x_54:
[----:B------:R-:W-:Y:S05]  /*2610*/  BSYNC.RECONVERGENT B3 ;  /* 0x0000000000037941 */ /* 0x000fea0003800200 */
.L_x_53:
[----:B------:R-:W-:Y:S01]  /*2620*/  IMAD.WIDE.U32 R28, R43, 0x2168c235, RZ ;  /* 0x2168c2352b1c7825 */ /* 0x000fe200078e00ff */
[----:B------:R-:W-:-:S03]  /*2630*/  SHF.R.U32.HI R7, RZ, 0x1e, R7 ;  /* 0x0000001eff077819 */ /* 0x000fc60000011607 */
[----:B------:R-:W-:Y:S01]  /*2640*/  IMAD.MOV.U32 R24, RZ, RZ, R29 ;  /* 0x000000ffff187224 */ /* 0x000fe200078e001d */
[----:B------:R-:W-:Y:S01]  /*2650*/  IADD3 RZ, P1, PT, R28, R28, RZ ;  /* 0x0000001c1cff7210 */ /* 0x000fe20007f3e0ff */
[----:B------:R-:W-:Y:S01]  /*2660*/  IMAD.MOV.U32 R25, RZ, RZ, RZ ;  /* 0x000000ffff197224 */ /* 0x000fe200078e00ff */
[----:B------:R-:W-:Y:S01]  /*2670*/  LEA.HI R6, R6, R7, RZ, 0x1 ;  /* 0x0000000706067211 */ /* 0x000fe200078f08ff */
[----:B------:R-:W-:-:S04]  /*2680*/  IMAD.HI.U32 R27, R26, -0x36f0255e, RZ ;  /* 0xc90fdaa21a1b7827 */ /* 0x000fc800078e00ff */
[----:B------:R-:W-:-:S04]  /*2690*/  IMAD.WIDE.U32 R24, R43, -0x36f0255e, R24 ;  /* 0xc90fdaa22b187825 */ /* 0x000fc800078e0018 */
[C---:B------:R-:W-:Y:S02]  /*26a0*/  IMAD R29, R26.reuse, -0x36f0255e, RZ ;  /* 0xc90fdaa21a1d7824 */ /* 0x040fe400078e02ff */
[----:B------:R-:W-:-:S04]  /*26b0*/  IMAD.WIDE.U32 R24, P3, R26, 0x2168c235, R24 ;  /* 0x2168c2351a187825 */ /* 0x000fc80007860018 */
[----:B------:R-:W-:Y:S01]  /*26c0*/  IMAD.X R26, RZ, RZ, R27, P3 ;  /* 0x000000ffff1a7224 */ /* 0x000fe200018e061b */
[----:B------:R-:W-:Y:S02]  /*26d0*/  IADD3 R25, P3, PT, R29, R25, RZ ;  /* 0x000000191d197210 */ /* 0x000fe40007f7e0ff */
[----:B------:R-:W-:Y:S02]  /*26e0*/  IADD3.X RZ, P1, PT, R24, R24, RZ, P1, !PT ;  /* 0x0000001818ff7210 */ /* 0x000fe40000f3e4ff */
[C---:B------:R-:W-:Y:S01]  /*26f0*/  ISETP.GT.U32.AND P4, PT, R25.reuse, RZ, PT ;  /* 0x000000ff1900720c */ /* 0x040fe20003f84070 */
[----:B------:R-:W-:Y:S01]  /*2700*/  IMAD.X R26, RZ, RZ, R26, P3 ;  /* 0x000000ffff1a7224 */ /* 0x000fe200018e061a */
[----:B------:R-:W-:-:S04]  /*2710*/  IADD3.X R24, P3, PT, R25, R25, RZ, P1, !PT ;  /* 0x0000001919187210 */ /* 0x000fc80000f7e4ff */
[C---:B------:R-:W-:Y:S01]  /*2720*/  ISETP.GT.AND.EX P1, PT, R26.reuse, RZ, PT, P4 ;  /* 0x000000ff1a00720c */ /* 0x040fe20003f24340 */
[----:B------:R-:W-:-:S03]  /*2730*/  IMAD.X R27, R26, 0x1, R26, P3 ;  /* 0x000000011a1b7824 */ /* 0x000fc600018e061a */
[----:B------:R-:W-:Y:S02]  /*2740*/  SEL R24, R24, R25, P1 ;  /* 0x0000001918187207 */ /* 0x000fe40000800000 */
[----:B------:R-:W-:Y:S02]  /*2750*/  SEL R25, R27, R26, P1 ;  /* 0x0000001a1b197207 */ /* 0x000fe40000800000 */
[----:B------:R-:W-:Y:S02]  /*2760*/  IADD3 R24, P3, PT, R24, 0x1, RZ ;  /* 0x0000000118187810 */ /* 0x000fe40007f7e0ff */
[----:B------:R-:W-:Y:S02]  /*2770*/  SEL R26, RZ, 0xffffffff, !P1 ;  /* 0xffffffffff1a7807 */ /* 0x000fe40004800000 */
[----:B------:R-:W-:Y:S01]  /*2780*/  LOP3.LUT P1, R4, R4, 0x80000000, RZ, 0xc0, !PT ;  /* 0x8000000004047812 */ /* 0x000fe2000782c0ff */
[----:B------:R-:W-:Y:S02]  /*2790*/  IMAD.X R25, RZ, RZ, R25, P3 ;  /* 0x000000ffff197224 */ /* 0x000fe400018e0619 */
[----:B------:R-:W-:Y:S01]  /*27a0*/  IMAD.IADD R5, R26, 0x1, -R5 ;  /* 0x000000011a057824 */ /* 0x000fe200078e0a05 */
[----:B------:R-:W-:-:S02]  /*27b0*/  @!P0 LOP3.LUT R4, R4, 0x80000000, RZ, 0x3c, !PT ;  /* 0x8000000004048812 */ /* 0x000fc400078e3cff */
[----:B------:R-:W-:Y:S01]  /*27c0*/  SHF.R.U64 R24, R24, 0xa, R25 ;  /* 0x0000000a18187819 */ /* 0x000fe20000001219 */
[----:B------:R-:W-:-:S03]  /*27d0*/  IMAD.SHL.U32 R5, R5, 0x100000, RZ ;  /* 0x0010000005057824 */ /* 0x000fc600078e00ff */
[----:B------:R-:W-:-:S03]  /*27e0*/  IADD3 R24, P3, PT, R24, 0x1, RZ ;  /* 0x0000000118187810 */ /* 0x000fc60007f7e0ff */
[----:B------:R-:W-:Y:S01]  /*27f0*/  @P1 IMAD.MOV R6, RZ, RZ, -R6 ;  /* 0x000000ffff061224 */ /* 0x000fe200078e0a06 */
[----:B------:R-:W-:-:S04]  /*2800*/  LEA.HI.X R25, R25, RZ, RZ, 0x16, P3 ;  /* 0x000000ff19197211 */ /* 0x000fc800018fb4ff */
[--C-:B------:R-:W-:Y:S02]  /*2810*/  SHF.R.U64 R24, R24, 0x1, R25.reuse ;  /* 0x0000000118187819 */ /* 0x100fe40000001219 */
[----:B------:R-:W-:Y:S02]  /*2820*/  SHF.R.U32.HI R26, RZ, 0x1, R25 ;  /* 0x00000001ff1a7819 */ /* 0x000fe40000011619 */
[----:B------:R-:W-:-:S04]  /*2830*/  IADD3 R42, P3, P4, RZ, RZ, R24 ;  /* 0x000000ffff2a7210 */ /* 0x000fc80007c7e018 */
[----:B------:R-:W-:-:S04]  /*2840*/  IADD3.X R5, PT, PT, R5, 0x3fe00000, R26, P3, P4 ;  /* 0x3fe0000005057810 */ /* 0x000fc80001fe841a */
[----:B------:R-:W-:-:S07]  /*2850*/  LOP3.LUT R43, R5, R4, RZ, 0xfc, !PT ;  /* 0x00000004052b7212 */ /* 0x000fce00078efcff */
.L_x_48:
[----:B------:R-:W-:Y:S02]  /*2860*/  IMAD.MOV.U32 R4, RZ, RZ, R0 ;  /* 0x000000ffff047224 */ /* 0x000fe400078e0000 */
[----:B------:R-:W-:-:S04]  /*2870*/  IMAD.MOV.U32 R5, RZ, RZ, 0x0 ;  /* 0x00000000ff057424 */ /* 0x000fc800078e00ff */
[----:B------:R-:W-:Y:S05]  /*2880*/  RET.REL.NODEC R4 `(_Z9run_step3iiP7double4S0_Pi) ;  /* 0xffffffd404dc7950 */ /* 0x000fea0003c3ffff */
.L_x_55:
        /* <DEDUP_REMOVED lines=15> */
.L_x_153:


//--------------------- .text._Z9run_step2iiP7double4S0_Pi --------------------------
	.section	.text._Z9run_step2iiP7double4S0_Pi,"ax",@progbits
	.align	128
        .global         _Z9run_step2iiP7double4S0_Pi
        .type           _Z9run_step2iiP7double4S0_Pi,@function
        .size           _Z9run_step2iiP7double4S0_Pi,(.L_x_156 - _Z9run_step2iiP7double4S0_Pi)
        .other          _Z9run_step2iiP7double4S0_Pi,@"STO_CUDA_ENTRY STV_DEFAULT"
_Z9run_step2iiP7double4S0_Pi:
.text._Z9run_step2iiP7double4S0_Pi:
[----:B------:R-:W0:Y:S08]  /*0000*/  LDC R1, c[0x0][0x37c] ;  /* 0x0000df00ff017b82 */ /* 0x000e300000000800 */
[----:B------:R-:W1:Y:S01]  /*0010*/  LDC.64 R2, c[0x0][0x398] ;  /* 0x0000e600ff027b82 */ /* 0x000e620000000a00 */
[----:B------:R-:W1:Y:S01]  /*0020*/  LDCU.64 UR6, c[0x0][0x358] ;  /* 0x00006b00ff0677ac */ /* 0x000e620008000a00 */
[----:B0-----:R-:W-:Y:S01]  /*0030*/  VIADD R1, R1, 0xffffffd8 ;  /* 0xffffffd801017836 */ /* 0x001fe20000000000 */
[----:B-1----:R-:W2:Y:S02]  /*0040*/  LDG.E R2, desc[UR6][R2.64] ;  /* 0x0000000602027981 */ /* 0x002ea4000c1e1900 */
[----:B--2---:R-:W-:-:S13]  /*0050*/  ISETP.NE.AND P0, PT, R2, -0x2, PT ;  /* 0xfffffffe0200780c */ /* 0x004fda0003f05270 */
[----:B------:R-:W-:Y:S05]  /*0060*/  @P0 EXIT ;  /* 0x000000000000094d */ /* 0x000fea0003800000 */
        /* <DEDUP_REMOVED lines=44> */
[----:B--2--5:R-:W-:Y:S05]  /*0330*/  CALL.REL.NOINC `($__internal_3_$__cuda_sm20_div_rn_f64_full) ;  /* 0x0000001000c87944 */ /* 0x024fea0003c00000 */
[----:B------:R-:W-:Y:S02]  /*0340*/  IMAD.MOV.U32 R2, RZ, RZ, R4 ;  /* 0x000000ffff027224 */ /* 0x000fe400078e0004 */
[----:B------:R-:W-:-:S07]  /*0350*/  IMAD.MOV.U32 R3, RZ, RZ, R5 ;  /* 0x000000ffff037224 */ /* 0x000fce00078e0005 */
.L_x_58:
        /* <DEDUP_REMOVED lines=24> */
.L_x_71:
        /* <DEDUP_REMOVED lines=18> */
[----:B--2--5:R-:W-:Y:S05]  /*0600*/  CALL.REL.NOINC `($_Z9run_step2iiP7double4S0_Pi$__internal_trig_reduction_slowpathd) ;  /* 0x0000001800307944 */ /* 0x024fea0003c00000 */
[----:B------:R-:W-:-:S07]  /*0610*/  IMAD.MOV.U32 R0, RZ, RZ, R6 ;  /* 0x000000ffff007224 */ /* 0x000fce00078e0006 */
.L_x_62:
[----:B--2---:R-:W-:Y:S05]  /*0620*/  BSYNC.RECONVERGENT B1 ;  /* 0x0000000000017941 */ /* 0x004fea0003800200 */
.L_x_61:
        /* <DEDUP_REMOVED lines=30> */
.L_x_60:
[----:B--2---:R-:W-:Y:S05]  /*0810*/  BSYNC.RECONVERGENT B2 ;  /* 0x0000000000027941 */ /* 0x004fea0003800200 */
.L_x_59:
        /* <DEDUP_REMOVED lines=29> */
[----:B------:R-:W-:Y:S05]  /*09f0*/  CALL.REL.NOINC `($__internal_4_$__cuda_sm20_dsqrt_rn_f64_mediumpath_v1) ;  /* 0x0000001000887944 */ /* 0x000fea0003c00000 */
.L_x_64:
[----:B------:R-:W-:Y:S05]  /*0a00*/  BSYNC.RECONVERGENT B1 ;  /* 0x0000000000017941 */ /* 0x000fea0003800200 */
.L_x_63:
        /* <DEDUP_REMOVED lines=22> */
[----:B------:R-:W-:Y:S05]  /*0b70*/  CALL.REL.NOINC `($__internal_3_$__cuda_sm20_div_rn_f64_full) ;  /* 0x0000000800b87944 */ /* 0x000fea0003c00000 */
.L_x_66:
[----:B------:R-:W-:Y:S05]  /*0b80*/  BSYNC.RECONVERGENT B1 ;  /* 0x0000000000017941 */ /* 0x000fea0003800200 */
.L_x_65:
        /* <DEDUP_REMOVED lines=20> */
[----:B------:R-:W-:Y:S05]  /*0cd0*/  CALL.REL.NOINC `($__internal_3_$__cuda_sm20_div_rn_f64_full) ;  /* 0x0000000800607944 */ /* 0x000fea0003c00000 */
[----:B------:R-:W-:Y:S02]  /*0ce0*/  IMAD.MOV.U32 R6, RZ, RZ, R4 ;  /* 0x000000ffff067224 */ /* 0x000fe400078e0004 */
[----:B------:R-:W-:-:S07]  /*0cf0*/  IMAD.MOV.U32 R7, RZ, RZ, R5 ;  /* 0x000000ffff077224 */ /* 0x000fce00078e0005 */
.L_x_68:
[----:B------:R-:W-:Y:S05]  /*0d00*/  BSYNC.RECONVERGENT B1 ;  /* 0x0000000000017941 */ /* 0x000fea0003800200 */
.L_x_67:
        /* <DEDUP_REMOVED lines=23> */
.L_x_70:
[----:B------:R-:W-:Y:S05]  /*0e80*/  BSYNC.RECONVERGENT B1 ;  /* 0x0000000000017941 */ /* 0x000fea0003800200 */
.L_x_69:
[----:B------:R-:W0:Y:S01]  /*0e90*/  LDCU UR4, c[0x0][0x360] ;  /* 0x00006c00ff0477ac */ /* 0x000e220008000800 */
[----:B------:R-:W-:Y:S01]  /*0ea0*/  DADD R34, R4, R34 ;  /* 0x0000000004227229 */ /* 0x000fe20000000022 */
[----:B0-----:R-:W-:-:S05]  /*0eb0*/  VIADD R40, R40, UR4 ;  /* 0x0000000428287c36 */ /* 0x001fca0008000000 */
[----:B------:R-:W-:-:S13]  /*0ec0*/  ISETP.GE.AND P0, PT, R40, UR14, PT ;  /* 0x0000000e28007c0c */ /* 0x000fda000bf06270 */
[----:B------:R-:W-:Y:S05]  /*0ed0*/  @!P0 BRA `(.L_x_71) ;  /* 0xfffffff400808947 */ /* 0x000fea000383ffff */
.L_x_57:
[----:B012---:R-:W-:Y:S05]  /*0ee0*/  BSYNC.RECONVERGENT B0 ;  /* 0x0000000000007941 */ /* 0x007fea0003800200 */
.L_x_56:
        /* <DEDUP_REMOVED lines=25> */
.L_x_73:
[----:B------:R-:W-:Y:S05]  /*1080*/  BSYNC.RECONVERGENT B0 ;  /* 0x0000000000007941 */ /* 0x000fea0003800200 */
.L_x_72:
        /* <DEDUP_REMOVED lines=12> */
.L_x_75:
[----:B------:R-:W-:Y:S05]  /*1150*/  BSYNC.RECONVERGENT B0 ;  /* 0x0000000000007941 */ /* 0x000fea0003800200 */
.L_x_74:
        /* <DEDUP_REMOVED lines=12> */
.L_x_77:
[----:B------:R-:W-:Y:S05]  /*1220*/  BSYNC.RECONVERGENT B0 ;  /* 0x0000000000007941 */ /* 0x000fea0003800200 */
.L_x_76:
        /* <DEDUP_REMOVED lines=12> */
.L_x_79:
[----:B------:R-:W-:Y:S05]  /*12f0*/  BSYNC.RECONVERGENT B0 ;  /* 0x0000000000007941 */ /* 0x000fea0003800200 */
.L_x_78:
        /* <DEDUP_REMOVED lines=12> */
.L_x_81:
[----:B------:R-:W-:Y:S05]  /*13c0*/  BSYNC.RECONVERGENT B0 ;  /* 0x0000000000007941 */ /* 0x000fea0003800200 */
.L_x_80:
        /* <DEDUP_REMOVED lines=12> */
.L_x_83:
[----:B------:R-:W-:Y:S05]  /*1490*/  BSYNC.RECONVERGENT B0 ;  /* 0x0000000000007941 */ /* 0x000fea0003800200 */
.L_x_82:
        /* <DEDUP_REMOVED lines=12> */
.L_x_85:
[----:B------:R-:W-:Y:S05]  /*1560*/  BSYNC.RECONVERGENT B0 ;  /* 0x0000000000007941 */ /* 0x000fea0003800200 */
.L_x_84:
        /* <DEDUP_REMOVED lines=15> */
        .weak           $__internal_3_$__cuda_sm20_div_rn_f64_full
        .type           $__internal_3_$__cuda_sm20_div_rn_f64_full,@function
        .size           $__internal_3_$__cuda_sm20_div_rn_f64_full,($__internal_4_$__cuda_sm20_dsqrt_rn_f64_mediumpath_v1 - $__internal_3_$__cuda_sm20_div_rn_f64_full)
$__internal_3_$__cuda_sm20_div_rn_f64_full:
        /* <DEDUP_REMOVED lines=66> */
.L_x_87:
        /* <DEDUP_REMOVED lines=16> */
.L_x_90:
[----:B------:R-:W-:Y:S01]  /*1b80*/  LOP3.LUT R29, R7, 0x80000, RZ, 0xfc, !PT ;  /* 0x00080000071d7812 */ /* 0x000fe200078efcff */
[----:B------:R-:W-:Y:S01]  /*1b90*/  IMAD.MOV.U32 R28, RZ, RZ, R6 ;  /* 0x000000ffff1c7224 */ /* 0x000fe200078e0006 */
[----:B------:R-:W-:Y:S06]  /*1ba0*/  BRA `(.L_x_88) ;  /* 0x0000000000087947 */ /* 0x000fec0003800000 */
.L_x_89:
[----:B------:R-:W-:Y:S01]  /*1bb0*/  LOP3.LUT R29, R25, 0x80000, RZ, 0xfc, !PT ;  /* 0x00080000191d7812 */ /* 0x000fe200078efcff */
[----:B------:R-:W-:-:S07]  /*1bc0*/  IMAD.MOV.U32 R28, RZ, RZ, R24 ;  /* 0x000000ffff1c7224 */ /* 0x000fce00078e0018 */
.L_x_88:
[----:B------:R-:W-:Y:S05]  /*1bd0*/  BSYNC.RECONVERGENT B2 ;  /* 0x0000000000027941 */ /* 0x000fea0003800200 */
.L_x_86:
[----:B------:R-:W-:Y:S02]  /*1be0*/  IMAD.MOV.U32 R47, RZ, RZ, 0x0 ;  /* 0x00000000ff2f7424 */ /* 0x000fe400078e00ff */
[----:B------:R-:W-:Y:S02]  /*1bf0*/  IMAD.MOV.U32 R4, RZ, RZ, R28 ;  /* 0x000000ffff047224 */ /* 0x000fe400078e001c */
[----:B------:R-:W-:Y:S01]  /*1c00*/  IMAD.MOV.U32 R5, RZ, RZ, R29 ;  /* 0x000000ffff057224 */ /* 0x000fe200078e001d */
[----:B------:R-:W-:Y:S06]  /*1c10*/  RET.REL.NODEC R46 `(_Z9run_step2iiP7double4S0_Pi) ;  /* 0xffffffe02ef87950 */ /* 0x000fec0003c3ffff */
        .weak           $__internal_4_$__cuda_sm20_dsqrt_rn_f64_mediumpath_v1
        .type           $__internal_4_$__cuda_sm20_dsqrt_rn_f64_mediumpath_v1,@function
        .size           $__internal_4_$__cuda_sm20_dsqrt_rn_f64_mediumpath_v1,($_Z9run_step2iiP7double4S0_Pi$__internal_trig_reduction_slowpathd - $__internal_4_$__cuda_sm20_dsqrt_rn_f64_mediumpath_v1)
$__internal_4_$__cuda_sm20_dsqrt_rn_f64_mediumpath_v1:
        /* <DEDUP_REMOVED lines=14> */
.L_x_92:
        /* <DEDUP_REMOVED lines=24> */
.L_x_94:
[----:B------:R-:W-:-:S11]  /*1e80*/  DADD R16, R6, R6 ;  /* 0x0000000006107229 */ /* 0x000fd60000000006 */
.L_x_93:
[----:B------:R-:W-:Y:S05]  /*1e90*/  BSYNC.RECONVERGENT B2 ;  /* 0x0000000000027941 */ /* 0x000fea0003800200 */
.L_x_91:
[----:B------:R-:W-:Y:S02]  /*1ea0*/  IMAD.MOV.U32 R6, RZ, RZ, R0 ;  /* 0x000000ffff067224 */ /* 0x000fe400078e0000 */
[----:B------:R-:W-:-:S04]  /*1eb0*/  IMAD.MOV.U32 R7, RZ, RZ, 0x0 ;  /* 0x00000000ff077424 */ /* 0x000fc800078e00ff */
[----:B------:R-:W-:Y:S05]  /*1ec0*/  RET.REL.NODEC R6 `(_Z9run_step2iiP7double4S0_Pi) ;  /* 0xffffffe0064c7950 */ /* 0x000fea0003c3ffff */
        .type           $_Z9run_step2iiP7double4S0_Pi$__internal_trig_reduction_slowpathd,@function
        .size           $_Z9run_step2iiP7double4S0_Pi$__internal_trig_reduction_slowpathd,(.L_x_156 - $_Z9run_step2iiP7double4S0_Pi$__internal_trig_reduction_slowpathd)
$_Z9run_step2iiP7double4S0_Pi$__internal_trig_reduction_slowpathd:
        /* <DEDUP_REMOVED lines=25> */
.L_x_99:
        /* <DEDUP_REMOVED lines=29> */
.L_x_98:
[----:B------:R-:W-:-:S07]  /*2230*/  IMAD.MOV.U32 R45, RZ, RZ, R7 ;  /* 0x000000ffff2d7224 */ /* 0x000fce00078e0007 */
.L_x_97:
[----:B------:R-:W-:Y:S05]  /*2240*/  BSYNC.RECONVERGENT B3 ;  /* 0x0000000000037941 */ /* 0x000fea0003800200 */
.L_x_96:
        /* <DEDUP_REMOVED lines=60> */
.L_x_101:
[----:B------:R-:W-:Y:S05]  /*2610*/  BSYNC.RECONVERGENT B3 ;  /* 0x0000000000037941 */ /* 0x000fea0003800200 */
.L_x_100:
        /* <DEDUP_REMOVED lines=36> */
.L_x_95:
[----:B------:R-:W-:Y:S02]  /*2860*/  IMAD.MOV.U32 R4, RZ, RZ, R0 ;  /* 0x000000ffff047224 */ /* 0x000fe400078e0000 */
[----:B------:R-:W-:-:S04]  /*2870*/  IMAD.MOV.U32 R5, RZ, RZ, 0x0 ;  /* 0x00000000ff057424 */ /* 0x000fc800078e00ff */
[----:B------:R-:W-:Y:S05]  /*2880*/  RET.REL.NODEC R4 `(_Z9run_step2iiP7double4S0_Pi) ;  /* 0xffffffd404dc7950 */ /* 0x000fea0003c3ffff */
.L_x_102:
        /* <DEDUP_REMOVED lines=15> */
.L_x_156:


//--------------------- .text._Z8run_stepiiP7double4S0_ --------------------------
	.section	.text._Z8run_stepiiP7double4S0_,"ax",@progbits
	.align	128
        .global         _Z8run_stepiiP7double4S0_
        .type           _Z8run_stepiiP7double4S0_,@function
        .size           _Z8run_stepiiP7double4S0_,(.L_x_159 - _Z8run_stepiiP7double4S0_)
        .other          _Z8run_stepiiP7double4S0_,@"STO_CUDA_ENTRY STV_DEFAULT"
_Z8run_stepiiP7double4S0_:
.text._Z8run_stepiiP7double4S0_:
[----:B------:R-:W0:Y:S01]  /*0000*/  LDC R1, c[0x0][0x37c] ;  /* 0x0000df00ff017b82 */ /* 0x000e220000000800 */
[----:B------:R-:W1:Y:S01]  /*0010*/  S2R R36, SR_CTAID.X ;  /* 0x0000000000247919 */ /* 0x000e620000002500 */
[----:B------:R-:W2:Y:S01]  /*0020*/  LDCU UR4, c[0x0][0x384] ;  /* 0x00007080ff0477ac */ /* 0x000ea20008000800 */
[----:B0-----:R-:W-:Y:S01]  /*0030*/  VIADD R1, R1, 0xffffffd8 ;  /* 0xffffffd801017836 */ /* 0x001fe20000000000 */
[----:B------:R-:W1:Y:S02]  /*0040*/  S2R R37, SR_TID.X ;  /* 0x0000000000257919 */ /* 0x000e640000002100 */
[----:B-1----:R-:W-:-:S04]  /*0050*/  VIMNMX.U32 R0, PT, PT, R36, R37, !PT ;  /* 0x0000002524007248 */ /* 0x002fc80007fe0000 */
[----:B--2---:R-:W-:-:S13]  /*0060*/  ISETP.GE.U32.AND P0, PT, R0, UR4, PT ;  /* 0x0000000400007c0c */ /* 0x004fda000bf06070 */
[----:B------:R-:W-:Y:S05]  /*0070*/  @P0 EXIT ;  /* 0x000000000000094d */ /* 0x000fea0003800000 */
[----:B------:R-:W-:Y:S01]  /*0080*/  ISETP.GE.AND P0, PT, R37, UR4, PT ;  /* 0x0000000425007c0c */ /* 0x000fe2000bf06270 */
[----:B------:R-:W0:Y:S01]  /*0090*/  LDCU.64 UR6, c[0x0][0x358] ;  /* 0x00006b00ff0677ac */ /* 0x000e220008000a00 */
[----:B------:R-:W-:Y:S01]  /*00a0*/  BSSY.RECONVERGENT B0, `(.L_x_103) ;  /* 0x00000e0000007945 */ /* 0x000fe20003800200 */
[----:B------:R-:W-:Y:S02]  /*00b0*/  CS2R R34, SRZ ;  /* 0x0000000000227805 */ /* 0x000fe4000001ff00 */
[----:B------:R-:W-:Y:S01]  /*00c0*/  CS2R R10, SRZ ;  /* 0x00000000000a7805 */ /* 0x000fe2000001ff00 */
[----:B------:R-:W1:Y:S01]  /*00d0*/  LDCU UR14, c[0x0][0x384] ;  /* 0x00007080ff0e77ac */ /* 0x000e620008000800 */
[----:B------:R-:W-:Y:S01]  /*00e0*/  CS2R R8, SRZ ;  /* 0x0000000000087805 */ /* 0x000fe2000001ff00 */
[----:B------:R-:W2:Y:S01]  /*00f0*/  LDCU.64 UR12, c[0x3][0x18] ;  /* 0x00c00300ff0c77ac */ /* 0x000ea20008000a00 */
[----:B------:R-:W3:Y:S04]  /*0100*/  LDCU.64 UR10, c[0x4][0x8] ;  /* 0x01000100ff0a77ac */ /* 0x000ee80008000a00 */
[----:B------:R-:W-:Y:S05]  /*0110*/  @P0 BRA `(.L_x_104) ;  /* 0x0000000c00600947 */ /* 0x000fea0003800000 */
[----:B------:R-:W4:Y:S01]  /*0120*/  MUFU.RCP64H R5, 6000 ;  /* 0x40b7700000057908 */ /* 0x000f220000001800 */
[----:B------:R-:W-:Y:S01]  /*0130*/  IMAD.MOV.U32 R8, RZ, RZ, 0x0 ;  /* 0x00000000ff087424 */ /* 0x000fe200078e00ff */
[----:B------:R-:W1:Y:S01]  /*0140*/  LDCU UR4, c[0x0][0x380] ;  /* 0x00007000ff0477ac */ /* 0x000e620008000800 */
[----:B------:R-:W-:Y:S01]  /*0150*/  IMAD.MOV.U32 R9, RZ, RZ, 0x40b77000 ;  /* 0x40b77000ff097424 */ /* 0x000fe200078e00ff */
[----:B------:R-:W0:Y:S01]  /*0160*/  LDC.64 R2, c[0x0][0x388] ;  /* 0x0000e200ff027b82 */ /* 0x000e220000000a00 */
[----:B------:R-:W-:Y:S01]  /*0170*/  IMAD.MOV.U32 R4, RZ, RZ, 0x1 ;  /* 0x00000001ff047424 */ /* 0x000fe200078e00ff */
[----:B------:R-:W2:Y:S05]  /*0180*/  LDCU.64 UR8, c[0x3][0x8] ;  /* 0x00c00100ff0877ac */ /* 0x000eaa0008000a00 */
[----:B----4-:R-:W-:-:S08]  /*0190*/  DFMA R6, R4, -R8, 1 ;  /* 0x3ff000000406742b */ /* 0x010fd00000000808 */
[----:B------:R-:W-:Y:S01]  /*01a0*/  DFMA R6, R6, R6, R6 ;  /* 0x000000060606722b */ /* 0x000fe20000000006 */
[----:B0-----:R-:W-:-:S07]  /*01b0*/  IMAD.WIDE.U32 R2, R36, 0x20, R2 ;  /* 0x0000002024027825 */ /* 0x001fce00078e0002 */
[----:B------:R-:W-:Y:S01]  /*01c0*/  DFMA R6, R4, R6, R4 ;  /* 0x000000060406722b */ /* 0x000fe20000000004 */
[----:B------:R-:W5:Y:S01]  /*01d0*/  LDG.E.64 R32, desc[UR6][R2.64+0x10] ;  /* 0x0000100602207981 */ /* 0x000f62000c1e1b00 */
[----:B-1----:R-:W2:Y:S03]  /*01e0*/  I2F.F64 R4, UR4 ;  /* 0x0000000400047d12 */ /* 0x002ea60008201c00 */
[----:B------:R0:W5:Y:S03]  /*01f0*/  LDG.E.128 R12, desc[UR6][R2.64] ;  /* 0x00000006020c7981 */ /* 0x000166000c1e1d00 */
[----:B------:R-:W-:-:S08]  /*0200*/  DFMA R8, R6, -R8, 1 ;  /* 0x3ff000000608742b */ /* 0x000fd00000000808 */
[----:B------:R-:W-:Y:S02]  /*0210*/  DFMA R8, R6, R8, R6 ;  /* 0x000000080608722b */ /* 0x000fe40000000006 */
[----:B--2---:R-:W-:-:S08]  /*0220*/  DMUL R4, R4, UR8 ;  /* 0x0000000804047c28 */ /* 0x004fd00008000000 */
        /* <DEDUP_REMOVED lines=12> */
[----:B---3-5:R-:W-:Y:S05]  /*02f0*/  CALL.REL.NOINC `($__internal_5_$__cuda_sm20_div_rn_f64_full) ;  /* 0x0000001000c87944 */ /* 0x028fea0003c00000 */
[----:B------:R-:W-:Y:S02]  /*0300*/  IMAD.MOV.U32 R2, RZ, RZ, R4 ;  /* 0x000000ffff027224 */ /* 0x000fe400078e0004 */
[----:B------:R-:W-:-:S07]  /*0310*/  IMAD.MOV.U32 R3, RZ, RZ, R5 ;  /* 0x000000ffff037224 */ /* 0x000fce00078e0005 */
.L_x_105:
        /* <DEDUP_REMOVED lines=24> */
.L_x_118:
[----:B------:R-:W0:Y:S08]  /*04a0*/  LDC.64 R6, c[0x0][0x390] ;  /* 0x0000e400ff067b82 */ /* 0x000e300000000a00 */
[----:B------:R-:W1:Y:S01]  /*04b0*/  LDC.64 R4, c[0x0][0x388] ;  /* 0x0000e200ff047b82 */ /* 0x000e620000000a00 */
[----:B0-----:R-:W-:-:S06]  /*04c0*/  IMAD.WIDE R6, R40, 0x20, R6 ;  /* 0x0000002028067825 */ /* 0x001fcc00078e0206 */
[----:B------:R-:W2:Y:S01]  /*04d0*/  LDG.E.64 R6, desc[UR6][R6.64+0x18] ;  /* 0x0000180606067981 */ /* 0x000ea2000c1e1b00 */
[----:B-1----:R-:W-:-:S05]  /*04e0*/  IMAD.WIDE R4, R40, 0x20, R4 ;  /* 0x0000002028047825 */ /* 0x002fca00078e0204 */
[----:B-----5:R0:W5:Y:S04]  /*04f0*/  LDG.E.128 R16, desc[UR6][R4.64] ;  /* 0x0000000604107981 */ /* 0x020168000c1e1d00 */
[----:B------:R0:W5:Y:S01]  /*0500*/  LDG.E.128 R20, desc[UR6][R4.64+0x10] ;  /* 0x0000100604147981 */ /* 0x000162000c1e1d00 */
[----:B------:R-:W-:Y:S01]  /*0510*/  BSSY.RECONVERGENT B2, `(.L_x_106) ;  /* 0x000002c000027945 */ /* 0x000fe20003800200 */
[----:B--2---:R-:W-:-:S14]  /*0520*/  DSETP.NEU.AND P0, PT, R6, 6, PT ;  /* 0x401800000600742a */ /* 0x004fdc0003f0d000 */
        /* <DEDUP_REMOVED lines=9> */
[----:B---3-5:R-:W-:Y:S05]  /*05c0*/  CALL.REL.NOINC `($_Z8run_stepiiP7double4S0_$__internal_trig_reduction_slowpathd) ;  /* 0x0000001800307944 */ /* 0x028fea0003c00000 */
[----:B------:R-:W-:-:S07]  /*05d0*/  IMAD.MOV.U32 R0, RZ, RZ, R6 ;  /* 0x000000ffff007224 */ /* 0x000fce00078e0006 */
.L_x_109:
[----:B---3--:R-:W-:Y:S05]  /*05e0*/  BSYNC.RECONVERGENT B1 ;  /* 0x0000000000017941 */ /* 0x008fea0003800200 */
.L_x_108:
        /* <DEDUP_REMOVED lines=30> */
.L_x_107:
[----:B---3--:R-:W-:Y:S05]  /*07d0*/  BSYNC.RECONVERGENT B2 ;  /* 0x0000000000027941 */ /* 0x008fea0003800200 */
.L_x_106:
        /* <DEDUP_REMOVED lines=29> */
[----:B------:R-:W-:Y:S05]  /*09b0*/  CALL.REL.NOINC `($__internal_6_$__cuda_sm20_dsqrt_rn_f64_mediumpath_v1) ;  /* 0x0000001000887944 */ /* 0x000fea0003c00000 */
.L_x_111:
[----:B------:R-:W-:Y:S05]  /*09c0*/  BSYNC.RECONVERGENT B1 ;  /* 0x0000000000017941 */ /* 0x000fea0003800200 */
.L_x_110:
        /* <DEDUP_REMOVED lines=22> */
[----:B------:R-:W-:Y:S05]  /*0b30*/  CALL.REL.NOINC `($__internal_5_$__cuda_sm20_div_rn_f64_full) ;  /* 0x0000000800b87944 */ /* 0x000fea0003c00000 */
.L_x_113:
[----:B------:R-:W-:Y:S05]  /*0b40*/  BSYNC.RECONVERGENT B1 ;  /* 0x0000000000017941 */ /* 0x000fea0003800200 */
.L_x_112:
        /* <DEDUP_REMOVED lines=20> */
[----:B------:R-:W-:Y:S05]  /*0c90*/  CALL.REL.NOINC `($__internal_5_$__cuda_sm20_div_rn_f64_full) ;  /* 0x0000000800607944 */ /* 0x000fea0003c00000 */
[----:B------:R-:W-:Y:S02]  /*0ca0*/  IMAD.MOV.U32 R6, RZ, RZ, R4 ;  /* 0x000000ffff067224 */ /* 0x000fe400078e0004 */
[----:B------:R-:W-:-:S07]  /*0cb0*/  IMAD.MOV.U32 R7, RZ, RZ, R5 ;  /* 0x000000ffff077224 */ /* 0x000fce00078e0005 */
.L_x_115:
[----:B------:R-:W-:Y:S05]  /*0cc0*/  BSYNC.RECONVERGENT B1 ;  /* 0x0000000000017941 */ /* 0x000fea0003800200 */
.L_x_114:
        /* <DEDUP_REMOVED lines=23> */
.L_x_117:
[----:B------:R-:W-:Y:S05]  /*0e40*/  BSYNC.RECONVERGENT B1 ;  /* 0x0000000000017941 */ /* 0x000fea0003800200 */
.L_x_116:
[----:B------:R-:W0:Y:S01]  /*0e50*/  LDCU UR4, c[0x0][0x360] ;  /* 0x00006c00ff0477ac */ /* 0x000e220008000800 */
[----:B------:R-:W-:Y:S01]  /*0e60*/  DADD R34, R4, R34 ;  /* 0x0000000004227229 */ /* 0x000fe20000000022 */
[----:B0-----:R-:W-:-:S05]  /*0e70*/  VIADD R40, R40, UR4 ;  /* 0x0000000428287c36 */ /* 0x001fca0008000000 */
[----:B------:R-:W-:-:S13]  /*0e80*/  ISETP.GE.AND P0, PT, R40, UR14, PT ;  /* 0x0000000e28007c0c */ /* 0x000fda000bf06270 */
[----:B------:R-:W-:Y:S05]  /*0e90*/  @!P0 BRA `(.L_x_118) ;  /* 0xfffffff400808947 */ /* 0x000fea000383ffff */
.L_x_104:
[----:B0123--:R-:W-:Y:S05]  /*0ea0*/  BSYNC.RECONVERGENT B0 ;  /* 0x0000000000007941 */ /* 0x00ffea0003800200 */
.L_x_103:
        /* <DEDUP_REMOVED lines=25> */
.L_x_120:
[----:B------:R-:W-:Y:S05]  /*1040*/  BSYNC.RECONVERGENT B0 ;  /* 0x0000000000007941 */ /* 0x000fea0003800200 */
.L_x_119:
        /* <DEDUP_REMOVED lines=12> */
.L_x_122:
[----:B------:R-:W-:Y:S05]  /*1110*/  BSYNC.RECONVERGENT B0 ;  /* 0x0000000000007941 */ /* 0x000fea0003800200 */
.L_x_121:
        /* <DEDUP_REMOVED lines=12> */
.L_x_124:
[----:B------:R-:W-:Y:S05]  /*11e0*/  BSYNC.RECONVERGENT B0 ;  /* 0x0000000000007941 */ /* 0x000fea0003800200 */
.L_x_123:
        /* <DEDUP_REMOVED lines=12> */
.L_x_126:
[----:B------:R-:W-:Y:S05]  /*12b0*/  BSYNC.RECONVERGENT B0 ;  /* 0x0000000000007941 */ /* 0x000fea0003800200 */
.L_x_125:
        /* <DEDUP_REMOVED lines=12> */
.L_x_128:
[----:B------:R-:W-:Y:S05]  /*1380*/  BSYNC.RECONVERGENT B0 ;  /* 0x0000000000007941 */ /* 0x000fea0003800200 */
.L_x_127:
        /* <DEDUP_REMOVED lines=12> */
.L_x_130:
[----:B------:R-:W-:Y:S05]  /*1450*/  BSYNC.RECONVERGENT B0 ;  /* 0x0000000000007941 */ /* 0x000fea0003800200 */
.L_x_129:
        /* <DEDUP_REMOVED lines=12> */
.L_x_132:
[----:B------:R-:W-:Y:S05]  /*1520*/  BSYNC.RECONVERGENT B0 ;  /* 0x0000000000007941 */ /* 0x000fea0003800200 */
.L_x_131:
        /* <DEDUP_REMOVED lines=15> */
        .weak           $__internal_5_$__cuda_sm20_div_rn_f64_full
        .type           $__internal_5_$__cuda_sm20_div_rn_f64_full,@function
        .size           $__internal_5_$__cuda_sm20_div_rn_f64_full,($__internal_6_$__cuda_sm20_dsqrt_rn_f64_mediumpath_v1 - $__internal_5_$__cuda_sm20_div_rn_f64_full)
$__internal_5_$__cuda_sm20_div_rn_f64_full:
        /* <DEDUP_REMOVED lines=66> */
.L_x_134:
        /* <DEDUP_REMOVED lines=16> */
.L_x_137:
[----:B------:R-:W-:Y:S01]  /*1b40*/  LOP3.LUT R29, R7, 0x80000, RZ, 0xfc, !PT ;  /* 0x00080000071d7812 */ /* 0x000fe200078efcff */
[----:B------:R-:W-:Y:S01]  /*1b50*/  IMAD.MOV.U32 R28, RZ, RZ, R6 ;  /* 0x000000ffff1c7224 */ /* 0x000fe200078e0006 */
[----:B------:R-:W-:Y:S06]  /*1b60*/  BRA `(.L_x_135) ;  /* 0x0000000000087947 */ /* 0x000fec0003800000 */
.L_x_136:
[----:B------:R-:W-:Y:S01]  /*1b70*/  LOP3.LUT R29, R25, 0x80000, RZ, 0xfc, !PT ;  /* 0x00080000191d7812 */ /* 0x000fe200078efcff */
[----:B------:R-:W-:-:S07]  /*1b80*/  IMAD.MOV.U32 R28, RZ, RZ, R24 ;  /* 0x000000ffff1c7224 */ /* 0x000fce00078e0018 */
.L_x_135:
[----:B------:R-:W-:Y:S05]  /*1b90*/  BSYNC.RECONVERGENT B2 ;  /* 0x0000000000027941 */ /* 0x000fea0003800200 */
.L_x_133:
[----:B------:R-:W-:Y:S02]  /*1ba0*/  IMAD.MOV.U32 R47, RZ, RZ, 0x0 ;  /* 0x00000000ff2f7424 */ /* 0x000fe400078e00ff */
[----:B------:R-:W-:Y:S02]  /*1bb0*/  IMAD.MOV.U32 R4, RZ, RZ, R28 ;  /* 0x000000ffff047224 */ /* 0x000fe400078e001c */
[----:B------:R-:W-:Y:S01]  /*1bc0*/  IMAD.MOV.U32 R5, RZ, RZ, R29 ;  /* 0x000000ffff057224 */ /* 0x000fe200078e001d */
[----:B------:R-:W-:Y:S06]  /*1bd0*/  RET.REL.NODEC R46 `(_Z8run_stepiiP7double4S0_) ;  /* 0xffffffe42e087950 */ /* 0x000fec0003c3ffff */
        .weak           $__internal_6_$__cuda_sm20_dsqrt_rn_f64_mediumpath_v1
        .type           $__internal_6_$__cuda_sm20_dsqrt_rn_f64_mediumpath_v1,@function
        .size           $__internal_6_$__cuda_sm20_dsqrt_rn_f64_mediumpath_v1,($_Z8run_stepiiP7double4S0_$__internal_trig_reduction_slowpathd - $__internal_6_$__cuda_sm20_dsqrt_rn_f64_mediumpath_v1)
$__internal_6_$__cuda_sm20_dsqrt_rn_f64_mediumpath_v1:
        /* <DEDUP_REMOVED lines=14> */
.L_x_139:
        /* <DEDUP_REMOVED lines=24> */
.L_x_141:
[----:B------:R-:W-:-:S11]  /*1e40*/  DADD R16, R6, R6 ;  /* 0x0000000006107229 */ /* 0x000fd60000000006 */
.L_x_140:
[----:B------:R-:W-:Y:S05]  /*1e50*/  BSYNC.RECONVERGENT B2 ;  /* 0x0000000000027941 */ /* 0x000fea0003800200 */
.L_x_138:
[----:B------:R-:W-:Y:S02]  /*1e60*/  IMAD.MOV.U32 R6, RZ, RZ, R0 ;  /* 0x000000ffff067224 */ /* 0x000fe400078e0000 */
[----:B------:R-:W-:-:S04]  /*1e70*/  IMAD.MOV.U32 R7, RZ, RZ, 0x0 ;  /* 0x00000000ff077424 */ /* 0x000fc800078e00ff */
[----:B------:R-:W-:Y:S05]  /*1e80*/  RET.REL.NODEC R6 `(_Z8run_stepiiP7double4S0_) ;  /* 0xffffffe0065c7950 */ /* 0x000fea0003c3ffff */
        .type           $_Z8run_stepiiP7double4S0_$__internal_trig_reduction_slowpathd,@function
        .size           $_Z8run_stepiiP7double4S0_$__internal_trig_reduction_slowpathd,(.L_x_159 - $_Z8run_stepiiP7double4S0_$__internal_trig_reduction_slowpathd)
$_Z8run_stepiiP7double4S0_$__internal_trig_reduction_slowpathd:
        /* <DEDUP_REMOVED lines=25> */
.L_x_146:
        /* <DEDUP_REMOVED lines=29> */
.L_x_145:
[----:B------:R-:W-:-:S07]  /*21f0*/  IMAD.MOV.U32 R45, RZ, RZ, R7 ;  /* 0x000000ffff2d7224 */ /* 0x000fce00078e0007 */
.L_x_144:
[----:B------:R-:W-:Y:S05]  /*2200*/  BSYNC.RECONVERGENT B3 ;  /* 0x0000000000037941 */ /* 0x000fea0003800200 */
.L_x_143:
        /* <DEDUP_REMOVED lines=60> */
.L_x_148:
[----:B------:R-:W-:Y:S05]  /*25d0*/  BSYNC.RECONVERGENT B3 ;  /* 0x0000000000037941 */ /* 0x000fea0003800200 */
.L_x_147:
        /* <DEDUP_REMOVED lines=36> */
.L_x_142:
[----:B------:R-:W-:Y:S02]  /*2820*/  IMAD.MOV.U32 R4, RZ, RZ, R0 ;  /* 0x000000ffff047224 */ /* 0x000fe400078e0000 */
[----:B------:R-:W-:-:S04]  /*2830*/  IMAD.MOV.U32 R5, RZ, RZ, 0x0 ;  /* 0x00000000ff057424 */ /* 0x000fc800078e00ff */
[----:B------:R-:W-:Y:S05]  /*2840*/  RET.REL.NODEC R4 `(_Z8run_stepiiP7double4S0_) ;  /* 0xffffffd404ec7950 */ /* 0x000fea0003c3ffff */
.L_x_149:
        /* <DEDUP_REMOVED lines=11> */
.L_x_159:


//--------------------- .nv.global.init           --------------------------
	.section	.nv.global.init,"aw",@progbits
	.align	16
.nv.global.init:
	.type		__cudart_sin_cos_coeffs,@object
	.size		__cudart_sin_cos_coeffs,(__cudart_i2opi_d - __cudart_sin_cos_coeffs)
__cudart_sin_cos_coeffs:
        /*0000*/ 	.byte	0x46, 0xd2, 0xb0, 0x2c, 0xf1, 0xe5, 0x5a, 0xbe, 0x92, 0xe3, 0xac, 0x69, 0xe3, 0x1d, 0xc7, 0x3e
        /*0010*/ 	.byte	0xa1, 0x62, 0xdb, 0x19, 0xa0, 0x01, 0x2a, 0xbf, 0x18, 0x08, 0x11, 0x11, 0x11, 0x11, 0x81, 0x3f
        /*0020*/ 	.byte	0x54, 0x55, 0x55, 0x55, 0x55, 0x55, 0xc5, 0xbf, 0x00, 0x00, 0x00, 0x00, 0x00, 0x00, 0x00, 0x00
        /*0030*/ 	.byte	0x00, 0x00, 0x00, 0x00, 0x00, 0x00, 0x00, 0x00, 0x64, 0x81, 0xfd, 0x20, 0x83, 0xff, 0xa8, 0xbd
        /*0040*/ 	.byte	0x28, 0x85, 0xef, 0xc1, 0xa7, 0xee, 0x21, 0x3e, 0xd9, 0xe6, 0x06, 0x8e, 0x4f, 0x7e, 0x92, 0xbe
        /*0050*/ 	.byte	0xe9, 0xbc, 0xdd, 0x19, 0xa0, 0x01, 0xfa, 0x3e, 0x47, 0x5d, 0xc1, 0x16, 0x6c, 0xc1, 0x56, 0xbf
        /*0060*/ 	.byte	0x51, 0x55, 0x55, 0x55, 0x55, 0x55, 0xa5, 0x3f, 0x00, 0x00, 0x00, 0x00, 0x00, 0x00, 0xe0, 0xbf
        /*0070*/ 	.byte	0x00, 0x00, 0x00, 0x00, 0x00, 0x00, 0xf0, 0x3f, 0x00, 0x00, 0x00, 0x00, 0x00, 0x00, 0x00, 0x00
	.type		__cudart_i2opi_d,@object
	.size		__cudart_i2opi_d,(.L_6 - __cudart_i2opi_d)
__cudart_i2opi_d:
        /* <DEDUP_REMOVED lines=9> */
.L_6:


//--------------------- .nv.shared.reserved.0     --------------------------
	.section	.nv.shared.reserved.0,"aw",@nobits
	.weak		__nv_reservedSMEM_offset_0_alias
	.size		__nv_reservedSMEM_offset_0_alias, 0, 64
	.other		__nv_reservedSMEM_offset_0_alias,@"STO_CUDA_RESERVED_SHARED STV_DEFAULT"
__nv_reservedSMEM_offset_0_alias:
	.zero		0
	.zero		64


//--------------------- .nv.shared._Z9run_step3iiP7double4S0_Pi --------------------------
	.section	.nv.shared._Z9run_step3iiP7double4S0_Pi,"aw",@nobits
	.sectionflags	@""
	.align	16
.nv.shared._Z9run_step3iiP7double4S0_Pi:
	.zero		5120


//--------------------- .nv.shared._Z9run_step2iiP7double4S0_Pi --------------------------
	.section	.nv.shared._Z9run_step2iiP7double4S0_Pi,"aw",@nobits
	.sectionflags	@""
	.align	16
.nv.shared._Z9run_step2iiP7double4S0_Pi:
	.zero		5120


//--------------------- .nv.shared._Z8run_stepiiP7double4S0_ --------------------------
	.section	.nv.shared._Z8run_stepiiP7double4S0_,"aw",@nobits
	.sectionflags	@""
	.align	16
.nv.shared._Z8run_stepiiP7double4S0_:
	.zero		5120


//--------------------- .nv.constant0._Z22update_position_sampleiP7double4S0_ --------------------------
	.section	.nv.constant0._Z22update_position_sampleiP7double4S0_,"a",@progbits
	.sectionflags	@""
	.align	4
.nv.constant0._Z22update_position_sampleiP7double4S0_:
	.zero		920


//--------------------- .nv.constant0._Z16update_position3iiP7double4S0_PiPd --------------------------
	.section	.nv.constant0._Z16update_position3iiP7double4S0_PiPd,"a",@progbits
	.sectionflags	@""
	.align	4
.nv.constant0._Z16update_position3iiP7double4S0_PiPd:
	.zero		936


//--------------------- .nv.constant0._Z16update_position2iiP7double4S0_Pi --------------------------
	.section	.nv.constant0._Z16update_position2iiP7double4S0_Pi,"a",@progbits
	.sectionflags	@""
	.align	4
.nv.constant0._Z16update_position2iiP7double4S0_Pi:
	.zero		928


//--------------------- .nv.constant0._Z15update_positioniP7double4S0_Pd --------------------------
	.section	.nv.constant0._Z15update_positioniP7double4S0_Pd,"a",@progbits
	.sectionflags	@""
	.align	4
.nv.constant0._Z15update_positioniP7double4S0_Pd:
	.zero		928


//--------------------- .nv.constant0._Z9run_step3iiP7double4S0_Pi --------------------------
	.section	.nv.constant0._Z9run_step3iiP7double4S0_Pi,"a",@progbits
	.sectionflags	@""
	.align	4
.nv.constant0._Z9run_step3iiP7double4S0_Pi:
	.zero		928


//--------------------- .nv.constant0._Z9run_step2iiP7double4S0_Pi --------------------------
	.section	.nv.constant0._Z9run_step2iiP7double4S0_Pi,"a",@progbits
	.sectionflags	@""
	.align	4
.nv.constant0._Z9run_step2iiP7double4S0_Pi:
	.zero		928


//--------------------- .nv.constant0._Z8run_stepiiP7double4S0_ --------------------------
	.section	.nv.constant0._Z8run_stepiiP7double4S0_,"a",@progbits
	.sectionflags	@""
	.align	4
.nv.constant0._Z8run_stepiiP7double4S0_:
	.zero		920


//--------------------- SYMBOLS --------------------------

	.type		.nv.reservedSmem.offset0,@object
	.size		.nv.reservedSmem.offset0,0x4
	.type		.nv.reservedSmem.cap,@object
	.size		.nv.reservedSmem.cap,0x4
